	.target	sm_90a

	.elftype	@"ET_EXEC"


//--------------------- .note.nv.tkinfo           --------------------------
	.section	.note.nv.tkinfo,"",@"SHT_NOTE"
	.sectionflags	@"SHF_NOTE_NV_TKINFO"
	.tkinfo
        /*0018*/ 	.word	0x00000002
        /*0030*/ 	.string	""
        /*0030*/ 	.string	"ptxas"
        /*0030*/ 	.string	"Cuda compilation tools, release 13.0, V13.0.88"
        /*0030*/ 	.string	"Build cuda_13.0.r13.0/compiler.36424714_0"
        /*0030*/ 	.string	"-arch sm_90a -m 64 "



//--------------------- .note.nv.cuinfo           --------------------------
	.section	.note.nv.cuinfo,"",@"SHT_NOTE"
	.sectionflags	@"SHF_NOTE_NV_CUINFO"
        /*0018*/ 	.short	0x0002
        /*001a*/ 	.short	0x005a
        /*001c*/ 	.short	0x0082
	.zero		2


//--------------------- .nv.info                  --------------------------
	.section	.nv.info,"",@"SHT_CUDA_INFO"
	.align	4


	//----- nvinfo : EIATTR_REGCOUNT
	.align		4
        /*0000*/ 	.byte	0x04, 0x2f
        /*0002*/ 	.short	(.L_15 - .L_14)
	.align		4
.L_14:
        /*0004*/ 	.word	index@(_ZN7cutlass13device_kernelINS_4gemm6kernel13GemmUniversalIN4cute5tupleIJiiiiEEENS1_10collective13CollectiveMmaINS1_34MainloopSm90TmaGmmaWarpSpecializedILi22ENS5_IJNS4_1CILi2EEENSA_ILi1EEESC_EEENS1_35KernelTmaWarpSpecializedCooperativeEEENS5_IJNSA_ILi192EEENSA_ILi128EEENSA_ILi16EEEEEENS_6half_tENS5_IJlSC_lEEESK_SL_NS4_8TiledMMAINS4_8MMA_AtomIJNS4_4SM904GMMA26MMA_64x128x16_F32F16F16_SSILNSP_5MajorE0ELSR_0ELNSP_7ScaleInE1ELSS_1EEEEEENS4_6LayoutISD_NS5_IJSC_NSA_ILi0EEESW_EEEEENS5_IJNS4_10UnderscoreESZ_SZ_EEEEENS4_13SM90_TMA_LOADENS4_14ComposedLayoutINS4_7SwizzleILi1ELi4ELi3EEENS4_18smem_ptr_flag_bitsILi16EEENSV_INS5_IJNSA_ILi8EEESI_EEENS5_IJSI_SC_EEEEEEEvNS4_8identityENS4_23SM90_TMA_LOAD_MULTICASTES1C_vS1D_EENS_8epilogue10collective6detail29Sm90TmaWarpSpecializedAdapterINS1H_15DefaultEpilogueISK_SL_SL_NS1G_6thread17LinearCombinationISK_Li1EffLNS1L_9ScaleType4KindE0ELNS_15FloatRoundStyleE2ESK_EENS1_15EpilogueDefaultEEEEEvvEEEEvNT_6ParamsE)
        /*0008*/ 	.word	0x000000a8


	//----- nvinfo : EIATTR_FRAME_SIZE
	.align		4
.L_15:
        /*000c*/ 	.byte	0x04, 0x11
        /*000e*/ 	.short	(.L_17 - .L_16)
	.align		4
.L_16:
        /*0010*/ 	.word	index@(_ZN7cutlass13device_kernelINS_4gemm6kernel13GemmUniversalIN4cute5tupleIJiiiiEEENS1_10collective13CollectiveMmaINS1_34MainloopSm90TmaGmmaWarpSpecializedILi22ENS5_IJNS4_1CILi2EEENSA_ILi1EEESC_EEENS1_35KernelTmaWarpSpecializedCooperativeEEENS5_IJNSA_ILi192EEENSA_ILi128EEENSA_ILi16EEEEEENS_6half_tENS5_IJlSC_lEEESK_SL_NS4_8TiledMMAINS4_8MMA_AtomIJNS4_4SM904GMMA26MMA_64x128x16_F32F16F16_SSILNSP_5MajorE0ELSR_0ELNSP_7ScaleInE1ELSS_1EEEEEENS4_6LayoutISD_NS5_IJSC_NSA_ILi0EEESW_EEEEENS5_IJNS4_10UnderscoreESZ_SZ_EEEEENS4_13SM90_TMA_LOADENS4_14ComposedLayoutINS4_7SwizzleILi1ELi4ELi3EEENS4_18smem_ptr_flag_bitsILi16EEENSV_INS5_IJNSA_ILi8EEESI_EEENS5_IJSI_SC_EEEEEEEvNS4_8identityENS4_23SM90_TMA_LOAD_MULTICASTES1C_vS1D_EENS_8epilogue10collective6detail29Sm90TmaWarpSpecializedAdapterINS1H_15DefaultEpilogueISK_SL_SL_NS1G_6thread17LinearCombinationISK_Li1EffLNS1L_9ScaleType4KindE0ELNS_15FloatRoundStyleE2ESK_EENS1_15EpilogueDefaultEEEEEvvEEEEvNT_6ParamsE)
        /*0014*/ 	.word	0x00000000


	//----- nvinfo : EIATTR_MIN_STACK_SIZE
	.align		4
.L_17:
        /*0018*/ 	.byte	0x04, 0x12
        /*001a*/ 	.short	(.L_19 - .L_18)
	.align		4
.L_18:
        /*001c*/ 	.word	index@(_ZN7cutlass13device_kernelINS_4gemm6kernel13GemmUniversalIN4cute5tupleIJiiiiEEENS1_10collective13CollectiveMmaINS1_34MainloopSm90TmaGmmaWarpSpecializedILi22ENS5_IJNS4_1CILi2EEENSA_ILi1EEESC_EEENS1_35KernelTmaWarpSpecializedCooperativeEEENS5_IJNSA_ILi192EEENSA_ILi128EEENSA_ILi16EEEEEENS_6half_tENS5_IJlSC_lEEESK_SL_NS4_8TiledMMAINS4_8MMA_AtomIJNS4_4SM904GMMA26MMA_64x128x16_F32F16F16_SSILNSP_5MajorE0ELSR_0ELNSP_7ScaleInE1ELSS_1EEEEEENS4_6LayoutISD_NS5_IJSC_NSA_ILi0EEESW_EEEEENS5_IJNS4_10UnderscoreESZ_SZ_EEEEENS4_13SM90_TMA_LOADENS4_14ComposedLayoutINS4_7SwizzleILi1ELi4ELi3EEENS4_18smem_ptr_flag_bitsILi16EEENSV_INS5_IJNSA_ILi8EEESI_EEENS5_IJSI_SC_EEEEEEEvNS4_8identityENS4_23SM90_TMA_LOAD_MULTICASTES1C_vS1D_EENS_8epilogue10collective6detail29Sm90TmaWarpSpecializedAdapterINS1H_15DefaultEpilogueISK_SL_SL_NS1G_6thread17LinearCombinationISK_Li1EffLNS1L_9ScaleType4KindE0ELNS_15FloatRoundStyleE2ESK_EENS1_15EpilogueDefaultEEEEEvvEEEEvNT_6ParamsE)
        /*0020*/ 	.word	0x00000000
.L_19:


//--------------------- .nv.compat                --------------------------
	.section	.nv.compat,"",@"SHT_CUDA_COMPAT_INFO"
	.align	4
        /*0000*/ 	.byte	0x02, 0x09, 0x01, 0x00, 0x02, 0x02, 0x04, 0x00, 0x02, 0x05, 0x05, 0x00, 0x03, 0x07, 0x01, 0x01
        /*0010*/ 	.byte	0x02, 0x03, 0x01, 0x00, 0x02, 0x06, 0x01, 0x00, 0x04, 0x0b, 0x08, 0x00, 0x00, 0x00, 0x00, 0x00
        /*0020*/ 	.byte	0x00, 0x00, 0x00, 0x00


//--------------------- .nv.info._ZN7cutlass13device_kernelINS_4gemm6kernel13GemmUniversalIN4cute5tupleIJiiiiEEENS1_10collective13CollectiveMmaINS1_34MainloopSm90TmaGmmaWarpSpecializedILi22ENS5_IJNS4_1CILi2EEENSA_ILi1EEESC_EEENS1_35KernelTmaWarpSpecializedCooperativeEEENS5_IJNSA_ILi192EEENSA_ILi128EEENSA_ILi16EEEEEENS_6half_tENS5_IJlSC_lEEESK_SL_NS4_8TiledMMAINS4_8MMA_AtomIJNS4_4SM904GMMA26MMA_64x128x16_F32F16F16_SSILNSP_5MajorE0ELSR_0ELNSP_7ScaleInE1ELSS_1EEEEEENS4_6LayoutISD_NS5_IJSC_NSA_ILi0EEESW_EEEEENS5_IJNS4_10UnderscoreESZ_SZ_EEEEENS4_13SM90_TMA_LOADENS4_14ComposedLayoutINS4_7SwizzleILi1ELi4ELi3EEENS4_18smem_ptr_flag_bitsILi16EEENSV_INS5_IJNSA_ILi8EEESI_EEENS5_IJSI_SC_EEEEEEEvNS4_8identityENS4_23SM90_TMA_LOAD_MULTICASTES1C_vS1D_EENS_8epilogue10collective6detail29Sm90TmaWarpSpecializedAdapterINS1H_15DefaultEpilogueISK_SL_SL_NS1G_6thread17LinearCombinationISK_Li1EffLNS1L_9ScaleType4KindE0ELNS_15FloatRoundStyleE2ESK_EENS1_15EpilogueDefaultEEEEEvvEEEEvNT_6ParamsE --------------------------
	.section	.nv.info._ZN7cutlass13device_kernelINS_4gemm6kernel13GemmUniversalIN4cute5tupleIJiiiiEEENS1_10collective13CollectiveMmaINS1_34MainloopSm90TmaGmmaWarpSpecializedILi22ENS5_IJNS4_1CILi2EEENSA_ILi1EEESC_EEENS1_35KernelTmaWarpSpecializedCooperativeEEENS5_IJNSA_ILi192EEENSA_ILi128EEENSA_ILi16EEEEEENS_6half_tENS5_IJlSC_lEEESK_SL_NS4_8TiledMMAINS4_8MMA_AtomIJNS4_4SM904GMMA26MMA_64x128x16_F32F16F16_SSILNSP_5MajorE0ELSR_0ELNSP_7ScaleInE1ELSS_1EEEEEENS4_6LayoutISD_NS5_IJSC_NSA_ILi0EEESW_EEEEENS5_IJNS4_10UnderscoreESZ_SZ_EEEEENS4_13SM90_TMA_LOADENS4_14ComposedLayoutINS4_7SwizzleILi1ELi4ELi3EEENS4_18smem_ptr_flag_bitsILi16EEENSV_INS5_IJNSA_ILi8EEESI_EEENS5_IJSI_SC_EEEEEEEvNS4_8identityENS4_23SM90_TMA_LOAD_MULTICASTES1C_vS1D_EENS_8epilogue10collective6detail29Sm90TmaWarpSpecializedAdapterINS1H_15DefaultEpilogueISK_SL_SL_NS1G_6thread17LinearCombinationISK_Li1EffLNS1L_9ScaleType4KindE0ELNS_15FloatRoundStyleE2ESK_EENS1_15EpilogueDefaultEEEEEvvEEEEvNT_6ParamsE,"",@"SHT_CUDA_INFO"
	.sectionflags	@""
	.align	4


	//----- nvinfo : EIATTR_CUDA_API_VERSION
	.align		4
        /*0000*/ 	.byte	0x04, 0x37
        /*0002*/ 	.short	(.L_21 - .L_20)
.L_20:
        /*0004*/ 	.word	0x00000082


	//----- nvinfo : EIATTR_KPARAM_INFO
	.align		4
.L_21:
        /*0008*/ 	.byte	0x04, 0x17
        /*000a*/ 	.short	(.L_23 - .L_22)
.L_22:
        /*000c*/ 	.word	0x00000000
        /*0010*/ 	.short	0x0000
        /*0012*/ 	.short	0x0070
        /*0014*/ 	.byte	0x00, 0xf0, 0x01, 0x10


	//----- nvinfo : EIATTR_SPARSE_MMA_MASK
	.align		4
.L_23:
        /*0018*/ 	.byte	0x03, 0x50
        /*001a*/ 	.short	0x0000


	//----- nvinfo : EIATTR_MAXREG_COUNT
	.align		4
        /*001c*/ 	.byte	0x03, 0x1b
        /*001e*/ 	.short	0x00a8


	//----- nvinfo : EIATTR_NUM_BARRIERS
	.align		4
        /*0020*/ 	.byte	0x02, 0x4c
        /*0022*/ 	.byte	0x01
	.zero		1


	//----- nvinfo : EIATTR_EXTERNS
	.align		4
        /*0024*/ 	.byte	0x04, 0x0f
        /*0026*/ 	.short	(.L_25 - .L_24)


	//   ....[0]....
	.align		4
.L_24:
        /*0028*/ 	.word	index@(__assertfail)


	//----- nvinfo : EIATTR_MERCURY_ISA_VERSION
	.align		4
.L_25:
        /*002c*/ 	.byte	0x03, 0x5f
        /*002e*/ 	.short	0x0101


	//----- nvinfo : EIATTR_INT_WARP_WIDE_INSTR_OFFSETS
	.align		4
        /*0030*/ 	.byte	0x04, 0x31
        /*0032*/ 	.short	(.L_27 - .L_26)


	//   ....[0]....
.L_26:
        /*0034*/ 	.word	0x000006f0


	//   ....[1]....
        /*0038*/ 	.word	0x00000720


	//   ....[2]....
        /*003c*/ 	.word	0x000008e0


	//----- nvinfo : EIATTR_COOP_GROUP_MASK_REGIDS
	.align		4
.L_27:
        /*0040*/ 	.byte	0x04, 0x29
        /*0042*/ 	.short	(.L_29 - .L_28)


	//   ....[0]....
.L_28:
        /*0044*/ 	.word	0xffffffff


	//   ....[1]....
        /*0048*/ 	.word	0xffffffff


	//   ....[2]....
        /*004c*/ 	.word	0xffffffff


	//   ....[3]....
        /*0050*/ 	.word	0xffffffff


	//   ....[4]....
        /*0054*/ 	.word	0xffffffff


	//   ....[5]....
        /*0058*/ 	.word	0xffffffff


	//----- nvinfo : EIATTR_COOP_GROUP_INSTR_OFFSETS
	.align		4
.L_29:
        /*005c*/ 	.byte	0x04, 0x28
        /*005e*/ 	.short	(.L_31 - .L_30)


	//   ....[0]....
.L_30:
        /*0060*/ 	.word	0x00000060


	//   ....[1]....
        /*0064*/ 	.word	0x00000070


	//   ....[2]....
        /*0068*/ 	.word	0x00000130


	//   ....[3]....
        /*006c*/ 	.word	0x00000540


	//   ....[4]....
        /*0070*/ 	.word	0x00000a60


	//   ....[5]....
        /*0074*/ 	.word	0x000014b0


	//----- nvinfo : EIATTR_REG_RECONFIG
	.align		4
.L_31:
        /*0078*/ 	.byte	0x01, 0x54
	.zero		2


	//----- nvinfo : EIATTR_SYSCALL_OFFSETS
	.align		4
        /*007c*/ 	.byte	0x04, 0x46
        /*007e*/ 	.short	(.L_33 - .L_32)


	//   ....[0]....
.L_32:
        /*0080*/ 	.word	0x00001670


	//----- nvinfo : EIATTR_MBARRIER_INSTR_OFFSETS
	.align		4
.L_33:
        /*0084*/ 	.byte	0x04, 0x39
        /*0086*/ 	.short	(.L_35 - .L_34)


	//   ....[0]....
.L_34:
        /*0088*/ 	.word	0x00000250
        /*008c*/ 	.word	0x000000ff
        /*0090*/ 	.word	0x00000000
        /*0094*/ 	.short	0x0100
        /*0096*/ 	.byte	0x08
	.zero		1


	//   ....[1]....
        /*0098*/ 	.word	0x00000260
        /*009c*/ 	.word	0x000000ff
        /*00a0*/ 	.word	0x000000b0
        /*00a4*/ 	.short	0x0100
        /*00a6*/ 	.byte	0x08
	.zero		1


	//   ....[2]....
        /*00a8*/ 	.word	0x00000270
        /*00ac*/ 	.word	0x000000ff
        /*00b0*/ 	.word	0x00000008
        /*00b4*/ 	.short	0x0100
        /*00b6*/ 	.byte	0x08
	.zero		1


	//   ....[3]....
        /*00b8*/ 	.word	0x00000280
        /*00bc*/ 	.word	0x000000ff
        /*00c0*/ 	.word	0x000000b8
        /*00c4*/ 	.short	0x0100
        /*00c6*/ 	.byte	0x08
	.zero		1


	//   ....[4]....
        /*00c8*/ 	.word	0x00000290
        /*00cc*/ 	.word	0x000000ff
        /*00d0*/ 	.word	0x00000010
        /*00d4*/ 	.short	0x0100
        /*00d6*/ 	.byte	0x08
	.zero		1


	//   ....[5]....
        /*00d8*/ 	.word	0x000002a0
        /*00dc*/ 	.word	0x000000ff
        /*00e0*/ 	.word	0x000000c0
        /*00e4*/ 	.short	0x0100
        /*00e6*/ 	.byte	0x08
	.zero		1


	//   ....[6]....
        /*00e8*/ 	.word	0x000002b0
        /*00ec*/ 	.word	0x000000ff
        /*00f0*/ 	.word	0x00000018
        /*00f4*/ 	.short	0x0100
        /*00f6*/ 	.byte	0x08
	.zero		1


	//   ....[7]....
        /*00f8*/ 	.word	0x000002c0
        /*00fc*/ 	.word	0x000000ff
        /*0100*/ 	.word	0x000000c8
        /*0104*/ 	.short	0x0100
        /*0106*/ 	.byte	0x08
	.zero		1


	//   ....[8]....
        /*0108*/ 	.word	0x000002d0
        /*010c*/ 	.word	0x000000ff
        /*0110*/ 	.word	0x00000020
        /*0114*/ 	.short	0x0100
        /*0116*/ 	.byte	0x08
	.zero		1


	//   ....[9]....
        /*0118*/ 	.word	0x000002e0
        /*011c*/ 	.word	0x000000ff
        /*0120*/ 	.word	0x000000d0
        /*0124*/ 	.short	0x0100
        /*0126*/ 	.byte	0x08
	.zero		1


	//   ....[10]....
        /*0128*/ 	.word	0x000002f0
        /*012c*/ 	.word	0x000000ff
        /*0130*/ 	.word	0x00000028
        /*0134*/ 	.short	0x0100
        /*0136*/ 	.byte	0x08
	.zero		1


	//   ....[11]....
        /*0138*/ 	.word	0x00000300
        /*013c*/ 	.word	0x000000ff
        /*0140*/ 	.word	0x000000d8
        /*0144*/ 	.short	0x0100
        /*0146*/ 	.byte	0x08
	.zero		1


	//   ....[12]....
        /*0148*/ 	.word	0x00000310
        /*014c*/ 	.word	0x000000ff
        /*0150*/ 	.word	0x00000030
        /*0154*/ 	.short	0x0100
        /*0156*/ 	.byte	0x08
	.zero		1


	//   ....[13]....
        /*0158*/ 	.word	0x00000320
        /*015c*/ 	.word	0x000000ff
        /*0160*/ 	.word	0x000000e0
        /*0164*/ 	.short	0x0100
        /*0166*/ 	.byte	0x08
	.zero		1


	//   ....[14]....
        /*0168*/ 	.word	0x00000330
        /*016c*/ 	.word	0x000000ff
        /*0170*/ 	.word	0x00000038
        /*0174*/ 	.short	0x0100
        /*0176*/ 	.byte	0x08
	.zero		1


	//   ....[15]....
        /*0178*/ 	.word	0x00000340
        /*017c*/ 	.word	0x000000ff
        /*0180*/ 	.word	0x000000e8
        /*0184*/ 	.short	0x0100
        /*0186*/ 	.byte	0x08
	.zero		1


	//   ....[16]....
        /*0188*/ 	.word	0x00000350
        /*018c*/ 	.word	0x000000ff
        /*0190*/ 	.word	0x00000040
        /*0194*/ 	.short	0x0100
        /*0196*/ 	.byte	0x08
	.zero		1


	//   ....[17]....
        /*0198*/ 	.word	0x00000360
        /*019c*/ 	.word	0x000000ff
        /*01a0*/ 	.word	0x000000f0
        /*01a4*/ 	.short	0x0100
        /*01a6*/ 	.byte	0x08
	.zero		1


	//   ....[18]....
        /*01a8*/ 	.word	0x00000370
        /*01ac*/ 	.word	0x000000ff
        /*01b0*/ 	.word	0x00000048
        /*01b4*/ 	.short	0x0100
        /*01b6*/ 	.byte	0x08
	.zero		1


	//   ....[19]....
        /*01b8*/ 	.word	0x00000380
        /*01bc*/ 	.word	0x000000ff
        /*01c0*/ 	.word	0x000000f8
        /*01c4*/ 	.short	0x0100
        /*01c6*/ 	.byte	0x08
	.zero		1


	//   ....[20]....
        /*01c8*/ 	.word	0x00000390
        /*01cc*/ 	.word	0x000000ff
        /*01d0*/ 	.word	0x00000050
        /*01d4*/ 	.short	0x0100
        /*01d6*/ 	.byte	0x08
	.zero		1


	//   ....[21]....
        /*01d8*/ 	.word	0x000003a0
        /*01dc*/ 	.word	0x000000ff
        /*01e0*/ 	.word	0x00000100
        /*01e4*/ 	.short	0x0100
        /*01e6*/ 	.byte	0x08
	.zero		1


	//   ....[22]....
        /*01e8*/ 	.word	0x000003b0
        /*01ec*/ 	.word	0x000000ff
        /*01f0*/ 	.word	0x00000058
        /*01f4*/ 	.short	0x0100
        /*01f6*/ 	.byte	0x08
	.zero		1


	//   ....[23]....
        /*01f8*/ 	.word	0x000003c0
        /*01fc*/ 	.word	0x000000ff
        /*0200*/ 	.word	0x00000108
        /*0204*/ 	.short	0x0100
        /*0206*/ 	.byte	0x08
	.zero		1


	//   ....[24]....
        /*0208*/ 	.word	0x000003d0
        /*020c*/ 	.word	0x000000ff
        /*0210*/ 	.word	0x00000060
        /*0214*/ 	.short	0x0100
        /*0216*/ 	.byte	0x08
	.zero		1


	//   ....[25]....
        /*0218*/ 	.word	0x000003e0
        /*021c*/ 	.word	0x000000ff
        /*0220*/ 	.word	0x00000110
        /*0224*/ 	.short	0x0100
        /*0226*/ 	.byte	0x08
	.zero		1


	//   ....[26]....
        /*0228*/ 	.word	0x000003f0
        /*022c*/ 	.word	0x000000ff
        /*0230*/ 	.word	0x00000068
        /*0234*/ 	.short	0x0100
        /*0236*/ 	.byte	0x08
	.zero		1


	//   ....[27]....
        /*0238*/ 	.word	0x00000400
        /*023c*/ 	.word	0x000000ff
        /*0240*/ 	.word	0x00000118
        /*0244*/ 	.short	0x0100
        /*0246*/ 	.byte	0x08
	.zero		1


	//   ....[28]....
        /*0248*/ 	.word	0x00000410
        /*024c*/ 	.word	0x000000ff
        /*0250*/ 	.word	0x00000070
        /*0254*/ 	.short	0x0100
        /*0256*/ 	.byte	0x08
	.zero		1


	//   ....[29]....
        /*0258*/ 	.word	0x00000420
        /*025c*/ 	.word	0x000000ff
        /*0260*/ 	.word	0x00000120
        /*0264*/ 	.short	0x0100
        /*0266*/ 	.byte	0x08
	.zero		1


	//   ....[30]....
        /*0268*/ 	.word	0x00000430
        /*026c*/ 	.word	0x000000ff
        /*0270*/ 	.word	0x00000078
        /*0274*/ 	.short	0x0100
        /*0276*/ 	.byte	0x08
	.zero		1


	//   ....[31]....
        /*0278*/ 	.word	0x00000440
        /*027c*/ 	.word	0x000000ff
        /*0280*/ 	.word	0x00000128
        /*0284*/ 	.short	0x0100
        /*0286*/ 	.byte	0x08
	.zero		1


	//   ....[32]....
        /*0288*/ 	.word	0x00000450
        /*028c*/ 	.word	0x000000ff
        /*0290*/ 	.word	0x00000080
        /*0294*/ 	.short	0x0100
        /*0296*/ 	.byte	0x08
	.zero		1


	//   ....[33]....
        /*0298*/ 	.word	0x00000460
        /*029c*/ 	.word	0x000000ff
        /*02a0*/ 	.word	0x00000130
        /*02a4*/ 	.short	0x0100
        /*02a6*/ 	.byte	0x08
	.zero		1


	//   ....[34]....
        /*02a8*/ 	.word	0x00000470
        /*02ac*/ 	.word	0x000000ff
        /*02b0*/ 	.word	0x00000088
        /*02b4*/ 	.short	0x0100
        /*02b6*/ 	.byte	0x08
	.zero		1


	//   ....[35]....
        /*02b8*/ 	.word	0x00000480
        /*02bc*/ 	.word	0x000000ff
        /*02c0*/ 	.word	0x00000138
        /*02c4*/ 	.short	0x0100
        /*02c6*/ 	.byte	0x08
	.zero		1


	//   ....[36]....
        /*02c8*/ 	.word	0x00000490
        /*02cc*/ 	.word	0x000000ff
        /*02d0*/ 	.word	0x00000090
        /*02d4*/ 	.short	0x0100
        /*02d6*/ 	.byte	0x08
	.zero		1


	//   ....[37]....
        /*02d8*/ 	.word	0x000004a0
        /*02dc*/ 	.word	0x000000ff
        /*02e0*/ 	.word	0x00000140
        /*02e4*/ 	.short	0x0100
        /*02e6*/ 	.byte	0x08
	.zero		1


	//   ....[38]....
        /*02e8*/ 	.word	0x000004b0
        /*02ec*/ 	.word	0x000000ff
        /*02f0*/ 	.word	0x00000098
        /*02f4*/ 	.short	0x0100
        /*02f6*/ 	.byte	0x08
	.zero		1


	//   ....[39]....
        /*02f8*/ 	.word	0x000004c0
        /*02fc*/ 	.word	0x000000ff
        /*0300*/ 	.word	0x00000148
        /*0304*/ 	.short	0x0100
        /*0306*/ 	.byte	0x08
	.zero		1


	//   ....[40]....
        /*0308*/ 	.word	0x000004d0
        /*030c*/ 	.word	0x000000ff
        /*0310*/ 	.word	0x000000a0
        /*0314*/ 	.short	0x0100
        /*0316*/ 	.byte	0x08
	.zero		1


	//   ....[41]....
        /*0318*/ 	.word	0x000004e0
        /*031c*/ 	.word	0x000000ff
        /*0320*/ 	.word	0x00000150
        /*0324*/ 	.short	0x0100
        /*0326*/ 	.byte	0x08
	.zero		1


	//   ....[42]....
        /*0328*/ 	.word	0x000004f0
        /*032c*/ 	.word	0x000000ff
        /*0330*/ 	.word	0x000000a8
        /*0334*/ 	.short	0x0100
        /*0336*/ 	.byte	0x08
	.zero		1


	//   ....[43]....
        /*0338*/ 	.word	0x00000500
        /*033c*/ 	.word	0x000000ff
        /*0340*/ 	.word	0x00000158
        /*0344*/ 	.short	0x0100
        /*0346*/ 	.byte	0x08
	.zero		1


	//   ....[44]....
        /*0348*/ 	.word	0x00000960
        /*034c*/ 	.word	0x000000ff
        /*0350*/ 	.word	0x00000170
        /*0354*/ 	.short	0x0100
        /*0356*/ 	.byte	0x06
	.zero		1


	//   ....[45]....
        /*0358*/ 	.word	0x000009f0
        /*035c*/ 	.word	0x000000ff
        /*0360*/ 	.word	0x00000178
        /*0364*/ 	.short	0x0100
        /*0366*/ 	.byte	0x06
	.zero		1


	//   ....[46]....
        /*0368*/ 	.word	0x000016f0
        /*036c*/ 	.word	0x00000003
        /*0370*/ 	.word	0x00000000
        /*0374*/ 	.short	0x010a
        /*0376*/ 	.byte	0x3f
	.zero		1


	//   ....[47]....
        /*0378*/ 	.word	0x00001730
        /*037c*/ 	.word	0x00000003
        /*0380*/ 	.word	0x00000000
        /*0384*/ 	.short	0x010a
        /*0386*/ 	.byte	0x3f
	.zero		1


	//   ....[48]....
        /*0388*/ 	.word	0x00001990
        /*038c*/ 	.word	0x000000ff
        /*0390*/ 	.word	0x00000000
        /*0394*/ 	.short	0x010a
        /*0396*/ 	.byte	0x04
	.zero		1


	//   ....[49]....
        /*0398*/ 	.word	0x000019d0
        /*039c*/ 	.word	0x000000ff
        /*03a0*/ 	.word	0x00000000
        /*03a4*/ 	.short	0x010a
        /*03a6*/ 	.byte	0x04
	.zero		1


	//   ....[50]....
        /*03a8*/ 	.word	0x00001b10
        /*03ac*/ 	.word	0x00000005
        /*03b0*/ 	.word	0x00000000
        /*03b4*/ 	.short	0x0101
        /*03b6*/ 	.byte	0x3f
	.zero		1


	//   ....[51]....
        /*03b8*/ 	.word	0x00001cd0
        /*03bc*/ 	.word	0x00000003
        /*03c0*/ 	.word	0x00000000
        /*03c4*/ 	.short	0x0101
        /*03c6*/ 	.byte	0x3f
	.zero		1


	//   ....[52]....
        /*03c8*/ 	.word	0x0000b4d0
        /*03cc*/ 	.word	0x00000017
        /*03d0*/ 	.word	0x000000b0
        /*03d4*/ 	.short	0x010a
        /*03d6*/ 	.byte	0x3f
	.zero		1


	//   ....[53]....
        /*03d8*/ 	.word	0x0000b840
        /*03dc*/ 	.word	0x00000003
        /*03e0*/ 	.word	0x00000178
        /*03e4*/ 	.short	0x0101
        /*03e6*/ 	.byte	0x3f
	.zero		1


	//   ....[54]....
        /*03e8*/ 	.word	0x0000bfa0
        /*03ec*/ 	.word	0x00000007
        /*03f0*/ 	.word	0x00000000
        /*03f4*/ 	.short	0x010a
        /*03f6*/ 	.byte	0x3f
	.zero		1


	//   ....[55]....
        /*03f8*/ 	.word	0x0000c020
        /*03fc*/ 	.word	0x00000008
        /*0400*/ 	.word	0x00000000
        /*0404*/ 	.short	0x010a
        /*0406*/ 	.byte	0x3f
	.zero		1


	//   ....[56]....
        /*0408*/ 	.word	0x0000c0b0
        /*040c*/ 	.word	0x00000009
        /*0410*/ 	.word	0x00000000
        /*0414*/ 	.short	0x010a
        /*0416*/ 	.byte	0x3f
	.zero		1


	//   ....[57]....
        /*0418*/ 	.word	0x0000c140
        /*041c*/ 	.word	0x00000008
        /*0420*/ 	.word	0x00000000
        /*0424*/ 	.short	0x010a
        /*0426*/ 	.byte	0x3f
	.zero		1


	//   ....[58]....
        /*0428*/ 	.word	0x0000c1d0
        /*042c*/ 	.word	0x00000009
        /*0430*/ 	.word	0x00000000
        /*0434*/ 	.short	0x010a
        /*0436*/ 	.byte	0x3f
	.zero		1


	//   ....[59]....
        /*0438*/ 	.word	0x0000c260
        /*043c*/ 	.word	0x00000008
        /*0440*/ 	.word	0x00000000
        /*0444*/ 	.short	0x010a
        /*0446*/ 	.byte	0x3f
	.zero		1


	//   ....[60]....
        /*0448*/ 	.word	0x0000c2f0
        /*044c*/ 	.word	0x00000009
        /*0450*/ 	.word	0x00000000
        /*0454*/ 	.short	0x010a
        /*0456*/ 	.byte	0x3f
	.zero		1


	//   ....[61]....
        /*0458*/ 	.word	0x0000c380
        /*045c*/ 	.word	0x00000008
        /*0460*/ 	.word	0x00000000
        /*0464*/ 	.short	0x010a
        /*0466*/ 	.byte	0x3f
	.zero		1


	//   ....[62]....
        /*0468*/ 	.word	0x0000c410
        /*046c*/ 	.word	0x00000009
        /*0470*/ 	.word	0x00000000
        /*0474*/ 	.short	0x010a
        /*0476*/ 	.byte	0x3f
	.zero		1


	//   ....[63]....
        /*0478*/ 	.word	0x0000c4a0
        /*047c*/ 	.word	0x00000008
        /*0480*/ 	.word	0x00000000
        /*0484*/ 	.short	0x010a
        /*0486*/ 	.byte	0x3f
	.zero		1


	//   ....[64]....
        /*0488*/ 	.word	0x0000c530
        /*048c*/ 	.word	0x00000009
        /*0490*/ 	.word	0x00000000
        /*0494*/ 	.short	0x010a
        /*0496*/ 	.byte	0x3f
	.zero		1


	//   ....[65]....
        /*0498*/ 	.word	0x0000c5c0
        /*049c*/ 	.word	0x00000008
        /*04a0*/ 	.word	0x00000000
        /*04a4*/ 	.short	0x010a
        /*04a6*/ 	.byte	0x3f
	.zero		1


	//   ....[66]....
        /*04a8*/ 	.word	0x0000c650
        /*04ac*/ 	.word	0x00000009
        /*04b0*/ 	.word	0x00000000
        /*04b4*/ 	.short	0x010a
        /*04b6*/ 	.byte	0x3f
	.zero		1


	//   ....[67]....
        /*04b8*/ 	.word	0x0000c6e0
        /*04bc*/ 	.word	0x00000008
        /*04c0*/ 	.word	0x00000000
        /*04c4*/ 	.short	0x010a
        /*04c6*/ 	.byte	0x3f
	.zero		1


	//   ....[68]....
        /*04c8*/ 	.word	0x0000c770
        /*04cc*/ 	.word	0x00000009
        /*04d0*/ 	.word	0x00000000
        /*04d4*/ 	.short	0x010a
        /*04d6*/ 	.byte	0x3f
	.zero		1


	//   ....[69]....
        /*04d8*/ 	.word	0x0000c800
        /*04dc*/ 	.word	0x00000008
        /*04e0*/ 	.word	0x00000000
        /*04e4*/ 	.short	0x010a
        /*04e6*/ 	.byte	0x3f
	.zero		1


	//   ....[70]....
        /*04e8*/ 	.word	0x0000c890
        /*04ec*/ 	.word	0x00000009
        /*04f0*/ 	.word	0x00000000
        /*04f4*/ 	.short	0x010a
        /*04f6*/ 	.byte	0x3f
	.zero		1


	//   ....[71]....
        /*04f8*/ 	.word	0x0000c920
        /*04fc*/ 	.word	0x00000008
        /*0500*/ 	.word	0x00000000
        /*0504*/ 	.short	0x010a
        /*0506*/ 	.byte	0x3f
	.zero		1


	//   ....[72]....
        /*0508*/ 	.word	0x0000c9b0
        /*050c*/ 	.word	0x00000009
        /*0510*/ 	.word	0x00000000
        /*0514*/ 	.short	0x010a
        /*0516*/ 	.byte	0x3f
	.zero		1


	//   ....[73]....
        /*0518*/ 	.word	0x0000ca40
        /*051c*/ 	.word	0x00000008
        /*0520*/ 	.word	0x00000000
        /*0524*/ 	.short	0x010a
        /*0526*/ 	.byte	0x3f
	.zero		1


	//   ....[74]....
        /*0528*/ 	.word	0x0000cad0
        /*052c*/ 	.word	0x0000000b
        /*0530*/ 	.word	0x00000000
        /*0534*/ 	.short	0x010a
        /*0536*/ 	.byte	0x3f
	.zero		1


	//   ....[75]....
        /*0538*/ 	.word	0x0000cb60
        /*053c*/ 	.word	0x00000003
        /*0540*/ 	.word	0x00000000
        /*0544*/ 	.short	0x010a
        /*0546*/ 	.byte	0x3f
	.zero		1


	//   ....[76]....
        /*0548*/ 	.word	0x0000cbc0
        /*054c*/ 	.word	0x00000003
        /*0550*/ 	.word	0x00000000
        /*0554*/ 	.short	0x010a
        /*0556*/ 	.byte	0x3f
	.zero		1


	//   ....[77]....
        /*0558*/ 	.word	0x0000cc20
        /*055c*/ 	.word	0x00000006
        /*0560*/ 	.word	0x00000000
        /*0564*/ 	.short	0x010a
        /*0566*/ 	.byte	0x3f
	.zero		1


	//   ....[78]....
        /*0568*/ 	.word	0x0000ccf0
        /*056c*/ 	.word	0x00000017
        /*0570*/ 	.word	0x000000b0
        /*0574*/ 	.short	0x010a
        /*0576*/ 	.byte	0x3f
	.zero		1


	//   ....[79]....
        /*0578*/ 	.word	0x0000cdc0
        /*057c*/ 	.word	0x00000007
        /*0580*/ 	.word	0x00000000
        /*0584*/ 	.short	0x010a
        /*0586*/ 	.byte	0x3f
	.zero		1


	//   ....[80]....
        /*0588*/ 	.word	0x0000ce10
        /*058c*/ 	.word	0x00000008
        /*0590*/ 	.word	0x00000000
        /*0594*/ 	.short	0x010a
        /*0596*/ 	.byte	0x3f
	.zero		1


	//   ....[81]....
        /*0598*/ 	.word	0x0000ce60
        /*059c*/ 	.word	0x00000009
        /*05a0*/ 	.word	0x00000000
        /*05a4*/ 	.short	0x010a
        /*05a6*/ 	.byte	0x3f
	.zero		1


	//   ....[82]....
        /*05a8*/ 	.word	0x0000ceb0
        /*05ac*/ 	.word	0x00000008
        /*05b0*/ 	.word	0x00000000
        /*05b4*/ 	.short	0x010a
        /*05b6*/ 	.byte	0x3f
	.zero		1


	//   ....[83]....
        /*05b8*/ 	.word	0x0000cf00
        /*05bc*/ 	.word	0x00000009
        /*05c0*/ 	.word	0x00000000
        /*05c4*/ 	.short	0x010a
        /*05c6*/ 	.byte	0x3f
	.zero		1


	//   ....[84]....
        /*05c8*/ 	.word	0x0000cf50
        /*05cc*/ 	.word	0x00000008
        /*05d0*/ 	.word	0x00000000
        /*05d4*/ 	.short	0x010a
        /*05d6*/ 	.byte	0x3f
	.zero		1


	//   ....[85]....
        /*05d8*/ 	.word	0x0000cfa0
        /*05dc*/ 	.word	0x00000009
        /*05e0*/ 	.word	0x00000000
        /*05e4*/ 	.short	0x010a
        /*05e6*/ 	.byte	0x3f
	.zero		1


	//   ....[86]....
        /*05e8*/ 	.word	0x0000cff0
        /*05ec*/ 	.word	0x00000008
        /*05f0*/ 	.word	0x00000000
        /*05f4*/ 	.short	0x010a
        /*05f6*/ 	.byte	0x3f
	.zero		1


	//   ....[87]....
        /*05f8*/ 	.word	0x0000d040
        /*05fc*/ 	.word	0x00000009
        /*0600*/ 	.word	0x00000000
        /*0604*/ 	.short	0x010a
        /*0606*/ 	.byte	0x3f
	.zero		1


	//   ....[88]....
        /*0608*/ 	.word	0x0000d090
        /*060c*/ 	.word	0x00000008
        /*0610*/ 	.word	0x00000000
        /*0614*/ 	.short	0x010a
        /*0616*/ 	.byte	0x3f
	.zero		1


	//   ....[89]....
        /*0618*/ 	.word	0x0000d0e0
        /*061c*/ 	.word	0x00000009
        /*0620*/ 	.word	0x00000000
        /*0624*/ 	.short	0x010a
        /*0626*/ 	.byte	0x3f
	.zero		1


	//   ....[90]....
        /*0628*/ 	.word	0x0000d130
        /*062c*/ 	.word	0x00000008
        /*0630*/ 	.word	0x00000000
        /*0634*/ 	.short	0x010a
        /*0636*/ 	.byte	0x3f
	.zero		1


	//   ....[91]....
        /*0638*/ 	.word	0x0000d180
        /*063c*/ 	.word	0x00000009
        /*0640*/ 	.word	0x00000000
        /*0644*/ 	.short	0x010a
        /*0646*/ 	.byte	0x3f
	.zero		1


	//   ....[92]....
        /*0648*/ 	.word	0x0000d1d0
        /*064c*/ 	.word	0x00000008
        /*0650*/ 	.word	0x00000000
        /*0654*/ 	.short	0x010a
        /*0656*/ 	.byte	0x3f
	.zero		1


	//   ....[93]....
        /*0658*/ 	.word	0x0000d220
        /*065c*/ 	.word	0x00000009
        /*0660*/ 	.word	0x00000000
        /*0664*/ 	.short	0x010a
        /*0666*/ 	.byte	0x3f
	.zero		1


	//   ....[94]....
        /*0668*/ 	.word	0x0000d270
        /*066c*/ 	.word	0x00000008
        /*0670*/ 	.word	0x00000000
        /*0674*/ 	.short	0x010a
        /*0676*/ 	.byte	0x3f
	.zero		1


	//   ....[95]....
        /*0678*/ 	.word	0x0000d2c0
        /*067c*/ 	.word	0x00000009
        /*0680*/ 	.word	0x00000000
        /*0684*/ 	.short	0x010a
        /*0686*/ 	.byte	0x3f
	.zero		1


	//   ....[96]....
        /*0688*/ 	.word	0x0000d310
        /*068c*/ 	.word	0x00000008
        /*0690*/ 	.word	0x00000000
        /*0694*/ 	.short	0x010a
        /*0696*/ 	.byte	0x3f
	.zero		1


	//   ....[97]....
        /*0698*/ 	.word	0x0000d360
        /*069c*/ 	.word	0x00000009
        /*06a0*/ 	.word	0x00000000
        /*06a4*/ 	.short	0x010a
        /*06a6*/ 	.byte	0x3f
	.zero		1


	//   ....[98]....
        /*06a8*/ 	.word	0x0000d3b0
        /*06ac*/ 	.word	0x00000008
        /*06b0*/ 	.word	0x00000000
        /*06b4*/ 	.short	0x010a
        /*06b6*/ 	.byte	0x3f
	.zero		1


	//   ....[99]....
        /*06b8*/ 	.word	0x0000d400
        /*06bc*/ 	.word	0x0000000b
        /*06c0*/ 	.word	0x00000000
        /*06c4*/ 	.short	0x010a
        /*06c6*/ 	.byte	0x3f
	.zero		1


	//----- nvinfo : EIATTR_NUM_MBARRIERS
	.align		4
.L_35:
        /*06c8*/ 	.byte	0x03, 0x38
        /*06ca*/ 	.short	0x002e


	//----- nvinfo : EIATTR_EXIT_INSTR_OFFSETS
	.align		4
        /*06cc*/ 	.byte	0x04, 0x1c
        /*06ce*/ 	.short	(.L_37 - .L_36)


	//   ....[0]....
.L_36:
        /*06d0*/ 	.word	0x00000bc0


	//   ....[1]....
        /*06d4*/ 	.word	0x000013e0


	//   ....[2]....
        /*06d8*/ 	.word	0x0000abe0


	//   ....[3]....
        /*06dc*/ 	.word	0x0000b140


	//   ....[4]....
        /*06e0*/ 	.word	0x0000cbb0


	//----- nvinfo : EIATTR_MAX_THREADS
	.align		4
.L_37:
        /*06e4*/ 	.byte	0x04, 0x05
        /*06e6*/ 	.short	(.L_39 - .L_38)
.L_38:
        /*06e8*/ 	.word	0x00000180
        /*06ec*/ 	.word	0x00000001
        /*06f0*/ 	.word	0x00000001


	//----- nvinfo : EIATTR_CRS_STACK_SIZE
	.align		4
.L_39:
        /*06f4*/ 	.byte	0x04, 0x1e
        /*06f6*/ 	.short	(.L_41 - .L_40)
.L_40:
        /*06f8*/ 	.word	0x00000000


	//----- nvinfo : EIATTR_CBANK_PARAM_SIZE
	.align		4
.L_41:
        /*06fc*/ 	.byte	0x03, 0x19
        /*06fe*/ 	.short	0x0470


	//----- nvinfo : EIATTR_PARAM_CBANK
	.align		4
        /*0700*/ 	.byte	0x04, 0x0a
        /*0702*/ 	.short	(.L_43 - .L_42)
	.align		4
.L_42:
        /*0704*/ 	.word	index@(.nv.constant0._ZN7cutlass13device_kernelINS_4gemm6kernel13GemmUniversalIN4cute5tupleIJiiiiEEENS1_10collective13CollectiveMmaINS1_34MainloopSm90TmaGmmaWarpSpecializedILi22ENS5_IJNS4_1CILi2EEENSA_ILi1EEESC_EEENS1_35KernelTmaWarpSpecializedCooperativeEEENS5_IJNSA_ILi192EEENSA_ILi128EEENSA_ILi16EEEEEENS_6half_tENS5_IJlSC_lEEESK_SL_NS4_8TiledMMAINS4_8MMA_AtomIJNS4_4SM904GMMA26MMA_64x128x16_F32F16F16_SSILNSP_5MajorE0ELSR_0ELNSP_7ScaleInE1ELSS_1EEEEEENS4_6LayoutISD_NS5_IJSC_NSA_ILi0EEESW_EEEEENS5_IJNS4_10UnderscoreESZ_SZ_EEEEENS4_13SM90_TMA_LOADENS4_14ComposedLayoutINS4_7SwizzleILi1ELi4ELi3EEENS4_18smem_ptr_flag_bitsILi16EEENSV_INS5_IJNSA_ILi8EEESI_EEENS5_IJSI_SC_EEEEEEEvNS4_8identityENS4_23SM90_TMA_LOAD_MULTICASTES1C_vS1D_EENS_8epilogue10collective6detail29Sm90TmaWarpSpecializedAdapterINS1H_15DefaultEpilogueISK_SL_SL_NS1G_6thread17LinearCombinationISK_Li1EffLNS1L_9ScaleType4KindE0ELNS_15FloatRoundStyleE2ESK_EENS1_15EpilogueDefaultEEEEEvvEEEEvNT_6ParamsE)
        /*0708*/ 	.short	0x0210
        /*070a*/ 	.short	0x0470


	//----- nvinfo : EIATTR_SW_WAR
	.align		4
.L_43:
        /*070c*/ 	.byte	0x04, 0x36
        /*070e*/ 	.short	(.L_45 - .L_44)
.L_44:
        /*0710*/ 	.word	0x00000008
.L_45:


//--------------------- .nv.callgraph             --------------------------
	.section	.nv.callgraph,"",@"SHT_CUDA_CALLGRAPH"
	.align	4
	.sectionentsize	8
	.align		4
        /*0000*/ 	.word	0x00000000
	.align		4
        /*0004*/ 	.word	0xffffffff
	.align		4
        /*0008*/ 	.word	index@(_ZN7cutlass13device_kernelINS_4gemm6kernel13GemmUniversalIN4cute5tupleIJiiiiEEENS1_10collective13CollectiveMmaINS1_34MainloopSm90TmaGmmaWarpSpecializedILi22ENS5_IJNS4_1CILi2EEENSA_ILi1EEESC_EEENS1_35KernelTmaWarpSpecializedCooperativeEEENS5_IJNSA_ILi192EEENSA_ILi128EEENSA_ILi16EEEEEENS_6half_tENS5_IJlSC_lEEESK_SL_NS4_8TiledMMAINS4_8MMA_AtomIJNS4_4SM904GMMA26MMA_64x128x16_F32F16F16_SSILNSP_5MajorE0ELSR_0ELNSP_7ScaleInE1ELSS_1EEEEEENS4_6LayoutISD_NS5_IJSC_NSA_ILi0EEESW_EEEEENS5_IJNS4_10UnderscoreESZ_SZ_EEEEENS4_13SM90_TMA_LOADENS4_14ComposedLayoutINS4_7SwizzleILi1ELi4ELi3EEENS4_18smem_ptr_flag_bitsILi16EEENSV_INS5_IJNSA_ILi8EEESI_EEENS5_IJSI_SC_EEEEEEEvNS4_8identityENS4_23SM90_TMA_LOAD_MULTICASTES1C_vS1D_EENS_8epilogue10collective6detail29Sm90TmaWarpSpecializedAdapterINS1H_15DefaultEpilogueISK_SL_SL_NS1G_6thread17LinearCombinationISK_Li1EffLNS1L_9ScaleType4KindE0ELNS_15FloatRoundStyleE2ESK_EENS1_15EpilogueDefaultEEEEEvvEEEEvNT_6ParamsE)
	.align		4
        /*000c*/ 	.word	index@(__assertfail)
	.align		4
        /*0010*/ 	.word	0x00000000
	.align		4
        /*0014*/ 	.word	0xfffffffe
	.align		4
        /*0018*/ 	.word	0x00000000
	.align		4
        /*001c*/ 	.word	0xfffffffd
	.align		4
        /*0020*/ 	.word	0x00000000
	.align		4
        /*0024*/ 	.word	0xfffffffc


//--------------------- .nv.constant4             --------------------------
	.section	.nv.constant4,"a",@progbits
	.align	8
	.align		8
.nv.constant4:
        /*0000*/ 	.dword	__assertfail
	.align		8
        /*0008*/ 	.dword	__unnamed_1
	.align		8
        /*0010*/ 	.dword	_ZN39_INTERNAL_c8d700c1_4_k_cu_106b9219_46924cuda3std3__45__cpo5beginE
	.align		8
        /*0018*/ 	.dword	_ZN39_INTERNAL_c8d700c1_4_k_cu_106b9219_46924cuda3std3__45__cpo3endE
	.align		8
        /*0020*/ 	.dword	_ZN39_INTERNAL_c8d700c1_4_k_cu_106b9219_46924cuda3std3__45__cpo6cbeginE
	.align		8
        /*0028*/ 	.dword	_ZN39_INTERNAL_c8d700c1_4_k_cu_106b9219_46924cuda3std3__45__cpo4cendE
	.align		8
        /*0030*/ 	.dword	_ZN39_INTERNAL_c8d700c1_4_k_cu_106b9219_46924cuda3std3__441_GLOBAL__N__c8d700c1_4_k_cu_106b9219_46926ignoreE
	.align		8
        /*0038*/ 	.dword	_ZN39_INTERNAL_c8d700c1_4_k_cu_106b9219_46924cuda3std3__419piecewise_constructE
	.align		8
        /*0040*/ 	.dword	_ZN39_INTERNAL_c8d700c1_4_k_cu_106b9219_46924cuda3std3__48in_placeE
	.align		8
        /*0048*/ 	.dword	_ZN39_INTERNAL_c8d700c1_4_k_cu_106b9219_46924cuda3std6ranges3__45__cpo4swapE
	.align		8
        /*0050*/ 	.dword	_ZN39_INTERNAL_c8d700c1_4_k_cu_106b9219_46924cuda3std6ranges3__45__cpo9iter_moveE
	.align		8
        /*0058*/ 	.dword	_ZN39_INTERNAL_c8d700c1_4_k_cu_106b9219_46924cute7productE
	.align		8
        /*0060*/ 	.dword	_ZN39_INTERNAL_c8d700c1_4_k_cu_106b9219_46924cute1_E
	.align		8
        /*0068*/ 	.dword	$str$22
	.align		8
        /*0070*/ 	.dword	$str$23


//--------------------- .text._ZN7cutlass13device_kernelINS_4gemm6kernel13GemmUniversalIN4cute5tupleIJiiiiEEENS1_10collective13CollectiveMmaINS1_34MainloopSm90TmaGmmaWarpSpecializedILi22ENS5_IJNS4_1CILi2EEENSA_ILi1EEESC_EEENS1_35KernelTmaWarpSpecializedCooperativeEEENS5_IJNSA_ILi192EEENSA_ILi128EEENSA_ILi16EEEEEENS_6half_tENS5_IJlSC_lEEESK_SL_NS4_8TiledMMAINS4_8MMA_AtomIJNS4_4SM904GMMA26MMA_64x128x16_F32F16F16_SSILNSP_5MajorE0ELSR_0ELNSP_7ScaleInE1ELSS_1EEEEEENS4_6LayoutISD_NS5_IJSC_NSA_ILi0EEESW_EEEEENS5_IJNS4_10UnderscoreESZ_SZ_EEEEENS4_13SM90_TMA_LOADENS4_14ComposedLayoutINS4_7SwizzleILi1ELi4ELi3EEENS4_18smem_ptr_flag_bitsILi16EEENSV_INS5_IJNSA_ILi8EEESI_EEENS5_IJSI_SC_EEEEEEEvNS4_8identityENS4_23SM90_TMA_LOAD_MULTICASTES1C_vS1D_EENS_8epilogue10collective6detail29Sm90TmaWarpSpecializedAdapterINS1H_15DefaultEpilogueISK_SL_SL_NS1G_6thread17LinearCombinationISK_Li1EffLNS1L_9ScaleType4KindE0ELNS_15FloatRoundStyleE2ESK_EENS1_15EpilogueDefaultEEEEEvvEEEEvNT_6ParamsE --------------------------
	.section	.text._ZN7cutlass13device_kernelINS_4gemm6kernel13GemmUniversalIN4cute5tupleIJiiiiEEENS1_10collective13CollectiveMmaINS1_34MainloopSm90TmaGmmaWarpSpecializedILi22ENS5_IJNS4_1CILi2EEENSA_ILi1EEESC_EEENS1_35KernelTmaWarpSpecializedCooperativeEEENS5_IJNSA_ILi192EEENSA_ILi128EEENSA_ILi16EEEEEENS_6half_tENS5_IJlSC_lEEESK_SL_NS4_8TiledMMAINS4_8MMA_AtomIJNS4_4SM904GMMA26MMA_64x128x16_F32F16F16_SSILNSP_5MajorE0ELSR_0ELNSP_7ScaleInE1ELSS_1EEEEEENS4_6LayoutISD_NS5_IJSC_NSA_ILi0EEESW_EEEEENS5_IJNS4_10UnderscoreESZ_SZ_EEEEENS4_13SM90_TMA_LOADENS4_14ComposedLayoutINS4_7SwizzleILi1ELi4ELi3EEENS4_18smem_ptr_flag_bitsILi16EEENSV_INS5_IJNSA_ILi8EEESI_EEENS5_IJSI_SC_EEEEEEEvNS4_8identityENS4_23SM90_TMA_LOAD_MULTICASTES1C_vS1D_EENS_8epilogue10collective6detail29Sm90TmaWarpSpecializedAdapterINS1H_15DefaultEpilogueISK_SL_SL_NS1G_6thread17LinearCombinationISK_Li1EffLNS1L_9ScaleType4KindE0ELNS_15FloatRoundStyleE2ESK_EENS1_15EpilogueDefaultEEEEEvvEEEEvNT_6ParamsE,"ax",@progbits
	.align	128
.text._ZN7cutlass13device_kernelINS_4gemm6kernel13GemmUniversalIN4cute5tupleIJiiiiEEENS1_10collective13CollectiveMmaINS1_34MainloopSm90TmaGmmaWarpSpecializedILi22ENS5_IJNS4_1CILi2EEENSA_ILi1EEESC_EEENS1_35KernelTmaWarpSpecializedCooperativeEEENS5_IJNSA_ILi192EEENSA_ILi128EEENSA_ILi16EEEEEENS_6half_tENS5_IJlSC_lEEESK_SL_NS4_8TiledMMAINS4_8MMA_AtomIJNS4_4SM904GMMA26MMA_64x128x16_F32F16F16_SSILNSP_5MajorE0ELSR_0ELNSP_7ScaleInE1ELSS_1EEEEEENS4_6LayoutISD_NS5_IJSC_NSA_ILi0EEESW_EEEEENS5_IJNS4_10UnderscoreESZ_SZ_EEEEENS4_13SM90_TMA_LOADENS4_14ComposedLayoutINS4_7SwizzleILi1ELi4ELi3EEENS4_18smem_ptr_flag_bitsILi16EEENSV_INS5_IJNSA_ILi8EEESI_EEENS5_IJSI_SC_EEEEEEEvNS4_8identityENS4_23SM90_TMA_LOAD_MULTICASTES1C_vS1D_EENS_8epilogue10collective6detail29Sm90TmaWarpSpecializedAdapterINS1H_15DefaultEpilogueISK_SL_SL_NS1G_6thread17LinearCombinationISK_Li1EffLNS1L_9ScaleType4KindE0ELNS_15FloatRoundStyleE2ESK_EENS1_15EpilogueDefaultEEEEEvvEEEEvNT_6ParamsE:
        .type           _ZN7cutlass13device_kernelINS_4gemm6kernel13GemmUniversalIN4cute5tupleIJiiiiEEENS1_10collective13CollectiveMmaINS1_34MainloopSm90TmaGmmaWarpSpecializedILi22ENS5_IJNS4_1CILi2EEENSA_ILi1EEESC_EEENS1_35KernelTmaWarpSpecializedCooperativeEEENS5_IJNSA_ILi192EEENSA_ILi128EEENSA_ILi16EEEEEENS_6half_tENS5_IJlSC_lEEESK_SL_NS4_8TiledMMAINS4_8MMA_AtomIJNS4_4SM904GMMA26MMA_64x128x16_F32F16F16_SSILNSP_5MajorE0ELSR_0ELNSP_7ScaleInE1ELSS_1EEEEEENS4_6LayoutISD_NS5_IJSC_NSA_ILi0EEESW_EEEEENS5_IJNS4_10UnderscoreESZ_SZ_EEEEENS4_13SM90_TMA_LOADENS4_14ComposedLayoutINS4_7SwizzleILi1ELi4ELi3EEENS4_18smem_ptr_flag_bitsILi16EEENSV_INS5_IJNSA_ILi8EEESI_EEENS5_IJSI_SC_EEEEEEEvNS4_8identityENS4_23SM90_TMA_LOAD_MULTICASTES1C_vS1D_EENS_8epilogue10collective6detail29Sm90TmaWarpSpecializedAdapterINS1H_15DefaultEpilogueISK_SL_SL_NS1G_6thread17LinearCombinationISK_Li1EffLNS1L_9ScaleType4KindE0ELNS_15FloatRoundStyleE2ESK_EENS1_15EpilogueDefaultEEEEEvvEEEEvNT_6ParamsE,@function
        .size           _ZN7cutlass13device_kernelINS_4gemm6kernel13GemmUniversalIN4cute5tupleIJiiiiEEENS1_10collective13CollectiveMmaINS1_34MainloopSm90TmaGmmaWarpSpecializedILi22ENS5_IJNS4_1CILi2EEENSA_ILi1EEESC_EEENS1_35KernelTmaWarpSpecializedCooperativeEEENS5_IJNSA_ILi192EEENSA_ILi128EEENSA_ILi16EEEEEENS_6half_tENS5_IJlSC_lEEESK_SL_NS4_8TiledMMAINS4_8MMA_AtomIJNS4_4SM904GMMA26MMA_64x128x16_F32F16F16_SSILNSP_5MajorE0ELSR_0ELNSP_7ScaleInE1ELSS_1EEEEEENS4_6LayoutISD_NS5_IJSC_NSA_ILi0EEESW_EEEEENS5_IJNS4_10UnderscoreESZ_SZ_EEEEENS4_13SM90_TMA_LOADENS4_14ComposedLayoutINS4_7SwizzleILi1ELi4ELi3EEENS4_18smem_ptr_flag_bitsILi16EEENSV_INS5_IJNSA_ILi8EEESI_EEENS5_IJSI_SC_EEEEEEEvNS4_8identityENS4_23SM90_TMA_LOAD_MULTICASTES1C_vS1D_EENS_8epilogue10collective6detail29Sm90TmaWarpSpecializedAdapterINS1H_15DefaultEpilogueISK_SL_SL_NS1G_6thread17LinearCombinationISK_Li1EffLNS1L_9ScaleType4KindE0ELNS_15FloatRoundStyleE2ESK_EENS1_15EpilogueDefaultEEEEEvvEEEEvNT_6ParamsE,(.L_x_360 - _ZN7cutlass13device_kernelINS_4gemm6kernel13GemmUniversalIN4cute5tupleIJiiiiEEENS1_10collective13CollectiveMmaINS1_34MainloopSm90TmaGmmaWarpSpecializedILi22ENS5_IJNS4_1CILi2EEENSA_ILi1EEESC_EEENS1_35KernelTmaWarpSpecializedCooperativeEEENS5_IJNSA_ILi192EEENSA_ILi128EEENSA_ILi16EEEEEENS_6half_tENS5_IJlSC_lEEESK_SL_NS4_8TiledMMAINS4_8MMA_AtomIJNS4_4SM904GMMA26MMA_64x128x16_F32F16F16_SSILNSP_5MajorE0ELSR_0ELNSP_7ScaleInE1ELSS_1EEEEEENS4_6LayoutISD_NS5_IJSC_NSA_ILi0EEESW_EEEEENS5_IJNS4_10UnderscoreESZ_SZ_EEEEENS4_13SM90_TMA_LOADENS4_14ComposedLayoutINS4_7SwizzleILi1ELi4ELi3EEENS4_18smem_ptr_flag_bitsILi16EEENSV_INS5_IJNSA_ILi8EEESI_EEENS5_IJSI_SC_EEEEEEEvNS4_8identityENS4_23SM90_TMA_LOAD_MULTICASTES1C_vS1D_EENS_8epilogue10collective6detail29Sm90TmaWarpSpecializedAdapterINS1H_15DefaultEpilogueISK_SL_SL_NS1G_6thread17LinearCombinationISK_Li1EffLNS1L_9ScaleType4KindE0ELNS_15FloatRoundStyleE2ESK_EENS1_15EpilogueDefaultEEEEEvvEEEEvNT_6ParamsE)
        .other          _ZN7cutlass13device_kernelINS_4gemm6kernel13GemmUniversalIN4cute5tupleIJiiiiEEENS1_10collective13CollectiveMmaINS1_34MainloopSm90TmaGmmaWarpSpecializedILi22ENS5_IJNS4_1CILi2EEENSA_ILi1EEESC_EEENS1_35KernelTmaWarpSpecializedCooperativeEEENS5_IJNSA_ILi192EEENSA_ILi128EEENSA_ILi16EEEEEENS_6half_tENS5_IJlSC_lEEESK_SL_NS4_8TiledMMAINS4_8MMA_AtomIJNS4_4SM904GMMA26MMA_64x128x16_F32F16F16_SSILNSP_5MajorE0ELSR_0ELNSP_7ScaleInE1ELSS_1EEEEEENS4_6LayoutISD_NS5_IJSC_NSA_ILi0EEESW_EEEEENS5_IJNS4_10UnderscoreESZ_SZ_EEEEENS4_13SM90_TMA_LOADENS4_14ComposedLayoutINS4_7SwizzleILi1ELi4ELi3EEENS4_18smem_ptr_flag_bitsILi16EEENSV_INS5_IJNSA_ILi8EEESI_EEENS5_IJSI_SC_EEEEEEEvNS4_8identityENS4_23SM90_TMA_LOAD_MULTICASTES1C_vS1D_EENS_8epilogue10collective6detail29Sm90TmaWarpSpecializedAdapterINS1H_15DefaultEpilogueISK_SL_SL_NS1G_6thread17LinearCombinationISK_Li1EffLNS1L_9ScaleType4KindE0ELNS_15FloatRoundStyleE2ESK_EENS1_15EpilogueDefaultEEEEEvvEEEEvNT_6ParamsE,@"STO_CUDA_ENTRY STV_DEFAULT"
_ZN7cutlass13device_kernelINS_4gemm6kernel13GemmUniversalIN4cute5tupleIJiiiiEEENS1_10collective13CollectiveMmaINS1_34MainloopSm90TmaGmmaWarpSpecializedILi22ENS5_IJNS4_1CILi2EEENSA_ILi1EEESC_EEENS1_35KernelTmaWarpSpecializedCooperativeEEENS5_IJNSA_ILi192EEENSA_ILi128EEENSA_ILi16EEEEEENS_6half_tENS5_IJlSC_lEEESK_SL_NS4_8TiledMMAINS4_8MMA_AtomIJNS4_4SM904GMMA26MMA_64x128x16_F32F16F16_SSILNSP_5MajorE0ELSR_0ELNSP_7ScaleInE1ELSS_1EEEEEENS4_6LayoutISD_NS5_IJSC_NSA_ILi0EEESW_EEEEENS5_IJNS4_10UnderscoreESZ_SZ_EEEEENS4_13SM90_TMA_LOADENS4_14ComposedLayoutINS4_7SwizzleILi1ELi4ELi3EEENS4_18smem_ptr_flag_bitsILi16EEENSV_INS5_IJNSA_ILi8EEESI_EEENS5_IJSI_SC_EEEEEEEvNS4_8identityENS4_23SM90_TMA_LOAD_MULTICASTES1C_vS1D_EENS_8epilogue10collective6detail29Sm90TmaWarpSpecializedAdapterINS1H_15DefaultEpilogueISK_SL_SL_NS1G_6thread17LinearCombinationISK_Li1EffLNS1L_9ScaleType4KindE0ELNS_15FloatRoundStyleE2ESK_EENS1_15EpilogueDefaultEEEEEvvEEEEvNT_6ParamsE:
[----:B------:R-:W0:Y:S01]  /*0000*/  LDC R1, c[0x0][0x28] ;  /* 0x00000a00ff017b82 */ /* 0x000e220000000800 */
[----:B------:R-:W1:Y:S01]  /*0010*/  S2R R18, SR_TID.X ;  /* 0x0000000000127919 */ /* 0x000e620000002100 */
[----:B------:R-:W-:Y:S01]  /*0020*/  ELECT P0, URZ, PT ;  /* 0x00000000003f782f */ /* 0x000fe20003800000 */
[----:B------:R-:W-:Y:S01]  /*0030*/  BSSY B0, `(.L_x_0) ;  /* 0x000000f000007945 */ /* 0x000fe20003800000 */
[--C-:B-1----:R-:W-:Y:S02]  /*0040*/  SHF.R.U32.HI R0, RZ, 0x5, R18.reuse ;  /* 0x00000005ff007819 */ /* 0x102fe40000011612 */
[----:B------:R-:W-:-:S03]  /*0050*/  SHF.R.U32.HI R3, RZ, 0x7, R18 ;  /* 0x00000007ff037819 */ /* 0x000fc60000011612 */
[----:B------:R-:W1:Y:S04]  /*0060*/  SHFL.IDX PT, R2, R0, RZ, 0x1f ;  /* 0x00001fff00027589 */ /* 0x000e6800000e0000 */
[----:B------:R2:W3:Y:S01]  /*0070*/  SHFL.IDX PT, R5, R3, RZ, 0x1f ;  /* 0x00001fff03057589 */ /* 0x0004e200000e0000 */
[----:B-1----:R-:W-:-:S13]  /*0080*/  ISETP.NE.OR P0, PT, R2, RZ, !P0 ;  /* 0x000000ff0200720c */ /* 0x002fda0004705670 */
[----:B0-23--:R-:W-:Y:S05]  /*0090*/  @P0 BRA `(.L_x_1) ;  /* 0x0000000000200947 */ /* 0x00dfea0003800000 */
[----:B------:R-:W-:Y:S02]  /*00a0*/  ULDC.64 UR4, c[0x0][0x198] ;  /* 0x0000660000047ab9 */ /* 0x000fe40000000a00 */
[----:B------:R-:W-:Y:S02]  /*00b0*/  UIADD3 UR6, UP0, UR4, 0xf0, URZ ;  /* 0x000000f004067890 */ /* 0x000fe4000ff1e03f */
[----:B------:R-:W-:Y:S02]  /*00c0*/  UIADD3 UR4, UP1, UR4, 0x1f0, URZ ;  /* 0x000001f004047890 */ /* 0x000fe4000ff3e03f */
[----:B------:R-:W-:Y:S02]  /*00d0*/  UIADD3.X UR7, URZ, UR5, URZ, UP0, !UPT ;  /* 0x000000053f077290 */ /* 0x000fe400087fe43f */
[----:B------:R-:W-:-:S07]  /*00e0*/  UIADD3.X UR5, URZ, UR5, URZ, UP1, !UPT ;  /* 0x000000053f057290 */ /* 0x000fce0008ffe43f */
[----:B------:R0:W-:Y:S02]  /*00f0*/  UTMACCTL.PF [UR6] ;  /* 0x00000000060079b9 */ /* 0x0001e40008040000 */
[----:B------:R0:W-:Y:S02]  /*0100*/  UTMACCTL.PF [UR4] ;  /* 0x00000000040079b9 */ /* 0x0001e40008040000 */
[----:B0-----:R-:W-:Y:S01]  /*0110*/  NOP ;  /* 0x0000000000007918 */ /* 0x001fe20000000000 */
.L_x_1:
[----:B------:R-:W-:Y:S05]  /*0120*/  BSYNC B0 ;  /* 0x0000000000007941 */ /* 0x000fea0003800000 */
.L_x_0:
[----:B------:R-:W0:Y:S02]  /*0130*/  SHFL.IDX PT, R3, R0, RZ, 0x1f ;  /* 0x00001fff00037589 */ /* 0x000e2400000e0000 */
[----:B0-----:R-:W-:-:S13]  /*0140*/  ISETP.NE.AND P0, PT, R3, RZ, PT ;  /* 0x000000ff0300720c */ /* 0x001fda0003f05270 */
[----:B------:R-:W-:Y:S05]  /*0150*/  @P0 BRA `(.L_x_2) ;  /* 0x0000000000f40947 */ /* 0x000fea0003800000 */
[----:B------:R-:W-:Y:S01]  /*0160*/  ELECT P0, URZ, PT ;  /* 0x00000000003f782f */ /* 0x000fe20003800000 */
[----:B------:R-:W-:-:S12]  /*0170*/  BSSY B0, `(.L_x_2) ;  /* 0x000003b000007945 */ /* 0x000fd80003800000 */
[----:B------:R-:W-:Y:S05]  /*0180*/  @!P0 BRA `(.L_x_3) ;  /* 0x0000000000e48947 */ /* 0x000fea0003800000 */
[----:B------:R-:W0:Y:S01]  /*0190*/  S2UR UR8, SR_CgaCtaId ;  /* 0x00000000000879c3 */ /* 0x000e220000008800 */
[----:B------:R-:W-:Y:S01]  /*01a0*/  UMOV UR4, 0x400 ;  /* 0x0000040000047882 */ /* 0x000fe20000000000 */
[----:B------:R-:W-:Y:S01]  /*01b0*/  UMOV UR5, 0x1 ;  /* 0x0000000100057882 */ /* 0x000fe20000000000 */
[----:B------:R-:W-:Y:S02]  /*01c0*/  UMOV UR6, 0x4 ;  /* 0x0000000400067882 */ /* 0x000fe40000000000 */
[----:B------:R-:W-:-:S04]  /*01d0*/  UIADD3 UR6, -UR6, 0x100000, URZ ;  /* 0x0010000006067890 */ /* 0x000fc8000fffe13f */
[----:B------:R-:W-:Y:S02]  /*01e0*/  USHF.L.U32 UR7, UR6, 0xb, URZ ;  /* 0x0000000b06077899 */ /* 0x000fe4000800063f */
[----:B------:R-:W-:Y:S02]  /*01f0*/  USHF.L.U32 UR6, UR6, 0x1, URZ ;  /* 0x0000000106067899 */ /* 0x000fe4000800063f */
[----:B0-----:R-:W-:Y:S02]  /*0200*/  ULEA UR8, UR8, UR4, 0x18 ;  /* 0x0000000408087291 */ /* 0x001fe4000f8ec03f */
[----:B------:R-:W-:-:S04]  /*0210*/  UIADD3 UR4, -UR5, 0x100000, URZ ;  /* 0x0010000005047890 */ /* 0x000fc8000fffe13f */
[----:B------:R-:W-:Y:S02]  /*0220*/  USHF.L.U32 UR5, UR4, 0xb, URZ ;  /* 0x0000000b04057899 */ /* 0x000fe4000800063f */
[----:B------:R-:W-:Y:S01]  /*0230*/  USHF.L.U32 UR4, UR4, 0x1, URZ ;  /* 0x0000000104047899 */ /* 0x000fe2000800063f */
[----:B------:R-:W0:Y:S11]  /*0240*/  FENCE.VIEW.ASYNC.S ;  /* 0x00000000000073c6 */ /* 0x000e360000000000 */
[----:B0-----:R0:W1:Y:S01]  /*0250*/  SYNCS.EXCH.64 URZ, [UR8], UR4 ;  /* 0x00000004083f75b2 */ /* 0x0010620008000100 */
[----:B------:R0:W2:Y:S01]  /*0260*/  SYNCS.EXCH.64 URZ, [UR8+0xb0], UR6 ;  /* 0x0000b006083f75b2 */ /* 0x0000a20008000100 */
[----:B------:R0:W3:Y:S01]  /*0270*/  SYNCS.EXCH.64 URZ, [UR8+0x8], UR4 ;  /* 0x00000804083f75b2 */ /* 0x0000e20008000100 */
[----:B------:R0:W4:Y:S01]  /*0280*/  SYNCS.EXCH.64 URZ, [UR8+0xb8], UR6 ;  /* 0x0000b806083f75b2 */ /* 0x0001220008000100 */
[----:B------:R0:W0:Y:S01]  /*0290*/  SYNCS.EXCH.64 URZ, [UR8+0x10], UR4 ;  /* 0x00001004083f75b2 */ /* 0x0000220008000100 */
        /* <DEDUP_REMOVED lines=39> */
[----:B-1234-:R-:W-:Y:S01]  /*0510*/  NOP ;  /* 0x0000000000007918 */ /* 0x01efe20000000000 */
.L_x_3:
[----:B0-----:R-:W-:Y:S05]  /*0520*/  BSYNC B0 ;  /* 0x0000000000007941 */ /* 0x001fea0003800000 */
.L_x_2:
[----:B------:R-:W-:Y:S01]  /*0530*/  SHF.R.S32.HI R7, RZ, 0x1f, R18 ;  /* 0x0000001fff077819 */ /* 0x000fe20000011412 */
[----:B------:R-:W0:Y:S01]  /*0540*/  SHFL.IDX PT, R0, R0, RZ, 0x1f ;  /* 0x00001fff00007589 */ /* 0x000e2200000e0000 */
[----:B------:R-:W1:Y:S01]  /*0550*/  S2UR UR8, SR_CTAID.X ;  /* 0x00000000000879c3 */ /* 0x000e620000002500 */
[----:B------:R-:W-:Y:S02]  /*0560*/  ELECT P0, URZ, PT ;  /* 0x00000000003f782f */ /* 0x000fe40003800000 */
[----:B------:R-:W-:Y:S01]  /*0570*/  LEA.HI R7, R7, R18, RZ, 0x7 ;  /* 0x0000001207077211 */ /* 0x000fe200078f38ff */
[----:B------:R-:W2:Y:S01]  /*0580*/  S2R R4, SR_CTAID.Y ;  /* 0x0000000000047919 */ /* 0x000ea20000002600 */
[----:B------:R-:W-:Y:S01]  /*0590*/  SHF.R.S32.HI R8, RZ, 0x1f, R3 ;  /* 0x0000001fff087819 */ /* 0x000fe20000011403 */
[----:B------:R-:W-:Y:S01]  /*05a0*/  ULDC UR4, c[0x0][0x150] ;  /* 0x0000540000047ab9 */ /* 0x000fe20000000800 */
[----:B------:R-:W-:Y:S01]  /*05b0*/  LOP3.LUT R7, R7, 0xffffff80, RZ, 0xc0, !PT ;  /* 0xffffff8007077812 */ /* 0x000fe200078ec0ff */
[----:B------:R-:W-:Y:S01]  /*05c0*/  NOP ;  /* 0x0000000000007918 */ /* 0x000fe20000000000 */
[----:B------:R-:W-:Y:S01]  /*05d0*/  LEA.HI R8, R8, R3, RZ, 0x2 ;  /* 0x0000000308087211 */ /* 0x000fe200078f10ff */
[----:B------:R-:W3:Y:S01]  /*05e0*/  LDC R10, c[0x0][0x144] ;  /* 0x00005100ff0a7b82 */ /* 0x000ee20000000800 */
[----:B------:R-:W-:Y:S01]  /*05f0*/  NOP ;  /* 0x0000000000007918 */ /* 0x000fe20000000000 */
[----:B------:R-:W-:Y:S01]  /*0600*/  IMAD.IADD R6, R18, 0x1, -R7 ;  /* 0x0000000112067824 */ /* 0x000fe200078e0a07 */
[----:B------:R-:W-:Y:S01]  /*0610*/  LOP3.LUT R8, R8, 0x3ffffffc, RZ, 0xc0, !PT ;  /* 0x3ffffffc08087812 */ /* 0x000fe200078ec0ff */
[----:B------:R-:W-:Y:S01]  /*0620*/  IMAD.MOV.U32 R22, RZ, RZ, 0x1 ;  /* 0x00000001ff167424 */ /* 0x000fe200078e00ff */
[----:B------:R-:W-:-:S02]  /*0630*/  ISETP.NE.AND P3, PT, R5, RZ, PT ;  /* 0x000000ff0500720c */ /* 0x000fc40003f65270 */
[----:B------:R-:W-:Y:S01]  /*0640*/  SHF.R.S32.HI R7, RZ, 0x1f, R6 ;  /* 0x0000001fff077819 */ /* 0x000fe20000011406 */
[----:B------:R-:W-:Y:S01]  /*0650*/  IMAD.IADD R8, R3, 0x1, -R8 ;  /* 0x0000000103087824 */ /* 0x000fe200078e0a08 */
[----:B------:R-:W4:Y:S02]  /*0660*/  LDC R13, c[0x0][0x140] ;  /* 0x00005000ff0d7b82 */ /* 0x000f240000000800 */
[----:B------:R-:W-:Y:S02]  /*0670*/  LEA.HI R7, R7, R6, RZ, 0x3 ;  /* 0x0000000607077211 */ /* 0x000fe400078f18ff */
[----:B0-----:R-:W-:Y:S02]  /*0680*/  ISETP.NE.OR P0, PT, R0, RZ, !P0 ;  /* 0x000000ff0000720c */ /* 0x001fe40004705670 */
[--C-:B------:R-:W-:Y:S02]  /*0690*/  SHF.R.S32.HI R0, RZ, 0x3, R7.reuse ;  /* 0x00000003ff007819 */ /* 0x100fe40000011407 */
[----:B------:R-:W-:-:S02]  /*06a0*/  SHF.R.S32.HI R7, RZ, 0x1f, R7 ;  /* 0x0000001fff077819 */ /* 0x000fc40000011407 */
[----:B-1----:R-:W-:Y:S02]  /*06b0*/  I2FP.F32.U32 R9, UR8 ;  /* 0x0000000800097c45 */ /* 0x002fe40008201000 */
[----:B------:R-:W-:-:S03]  /*06c0*/  LEA.HI R7, R7, R0, RZ, 0x2 ;  /* 0x0000000007077211 */ /* 0x000fc600078f10ff */
[----:B------:R-:W-:Y:S01]  /*06d0*/  FMUL R9, R9, UR4 ;  /* 0x0000000409097c20 */ /* 0x000fe20008400000 */
[----:B------:R-:W-:Y:S01]  /*06e0*/  LOP3.LUT R7, R7, 0xfffffffc, RZ, 0xc0, !PT ;  /* 0xfffffffc07077812 */ /* 0x000fe200078ec0ff */
[----:B------:R-:W-:Y:S01]  /*06f0*/  VOTEU.ALL UP0, P0 ;  /* 0x00000000003f7886 */ /* 0x000fe20000000000 */
[----:B--2---:R-:W-:Y:S01]  /*0700*/  I2FP.F32.U32 R3, R4 ;  /* 0x0000000400037245 */ /* 0x004fe20000201000 */
[----:B------:R-:W-:Y:S01]  /*0710*/  ULDC UR4, c[0x0][0x154] ;  /* 0x0000550000047ab9 */ /* 0x000fe20000000800 */
[----:B------:R-:W-:Y:S01]  /*0720*/  VOTEU.ALL UP1, P0 ;  /* 0x00000000003f7886 */ /* 0x000fe20000020000 */
[----:B------:R-:W0:Y:S01]  /*0730*/  F2I.U32.TRUNC.NTZ R9, R9 ;  /* 0x0000000900097305 */ /* 0x000e22000020f000 */
[----:B------:R-:W-:Y:S01]  /*0740*/  IMAD.IADD R7, R0, 0x1, -R7 ;  /* 0x0000000100077824 */ /* 0x000fe200078e0a07 */
[----:B------:R-:W1:Y:S01]  /*0750*/  @!UP0 S2UR UR7, SR_CgaCtaId ;  /* 0x00000000000789c3 */ /* 0x000e620000008800 */
[----:B------:R-:W-:Y:S01]  /*0760*/  FMUL R12, R3, UR4 ;  /* 0x00000004030c7c20 */ /* 0x000fe20008400000 */
[----:B------:R-:W-:Y:S01]  /*0770*/  UMOV UR4, 0x20 ;  /* 0x0000002000047882 */ /* 0x000fe20000000000 */
[----:B------:R-:W-:Y:S01]  /*0780*/  IMAD R8, R8, 0x4, R7 ;  /* 0x0000000408087824 */ /* 0x000fe200078e0207 */
[----:B------:R-:W-:Y:S01]  /*0790*/  @!UP0 UMOV UR6, 0x400 ;  /* 0x0000040000068882 */ /* 0x000fe20000000000 */
[----:B------:R-:W-:-:S04]  /*07a0*/  @!UP0 UIADD3 UR4, -UR4, 0x100000, URZ ;  /* 0x0010000004048890 */ /* 0x000fc8000fffe13f */
[----:B------:R-:W-:Y:S02]  /*07b0*/  @!UP0 USHF.L.U32 UR5, UR4, 0xb, URZ ;  /* 0x0000000b04058899 */ /* 0x000fe4000800063f */
[----:B------:R-:W-:Y:S01]  /*07c0*/  @!UP0 USHF.L.U32 UR4, UR4, 0x1, URZ ;  /* 0x0000000104048899 */ /* 0x000fe2000800063f */
[----:B----4-:R-:W-:Y:S01]  /*07d0*/  ISETP.EQ.U32.AND P2, PT, R13, 0x1, PT ;  /* 0x000000010d00780c */ /* 0x010fe20003f42070 */
[----:B------:R-:W2:Y:S01]  /*07e0*/  F2I.U32.TRUNC.NTZ R12, R12 ;  /* 0x0000000c000c7305 */ /* 0x000ea2000020f000 */
[----:B------:R-:W-:Y:S01]  /*07f0*/  LEA.HI R0, R8, R8, RZ, 0x1 ;  /* 0x0000000808007211 */ /* 0x000fe200078f08ff */
[----:B------:R-:W4:Y:S03]  /*0800*/  LDC R7, c[0x0][0x148] ;  /* 0x00005200ff077b82 */ /* 0x000f260000000800 */
[----:B------:R-:W-:Y:S01]  /*0810*/  LOP3.LUT R11, R0, 0xfffffffe, RZ, 0xc0, !PT ;  /* 0xfffffffe000b7812 */ /* 0x000fe200078ec0ff */
[----:B0-----:R-:W-:Y:S01]  /*0820*/  IMAD.MOV R15, RZ, RZ, -R9 ;  /* 0x000000ffff0f7224 */ /* 0x001fe200078e0a09 */
[----:B------:R-:W-:-:S03]  /*0830*/  SHF.R.S32.HI R9, RZ, 0x1f, R2 ;  /* 0x0000001fff097819 */ /* 0x000fc60000011402 */
[----:B---3--:R-:W-:Y:S01]  /*0840*/  IMAD R3, R10, R15, UR8 ;  /* 0x000000080a037e24 */ /* 0x008fe2000f8e020f */
[----:B------:R-:W-:Y:S01]  /*0850*/  LEA.HI R9, R9, R2, RZ, 0x2 ;  /* 0x0000000209097211 */ /* 0x000fe200078f10ff */
[C---:B------:R-:W-:Y:S02]  /*0860*/  IMAD.IADD R0, R8.reuse, 0x1, -R11 ;  /* 0x0000000108007824 */ /* 0x040fe400078e0a0b */
[----:B------:R-:W-:Y:S01]  /*0870*/  IMAD.SHL.U32 R11, R8, 0x4, RZ ;  /* 0x00000004080b7824 */ /* 0x000fe200078e00ff */
[----:B------:R-:W-:Y:S01]  /*0880*/  LOP3.LUT R9, R9, 0xfffffffc, RZ, 0xc0, !PT ;  /* 0xfffffffc09097812 */ /* 0x000fe200078ec0ff */
[----:B--2---:R-:W-:Y:S01]  /*0890*/  IMAD.MOV R24, RZ, RZ, -R12 ;  /* 0x000000ffff187224 */ /* 0x004fe200078e0a0c */
[----:B------:R-:W-:Y:S01]  /*08a0*/  ISETP.NE.AND P4, PT, R0, R3, PT ;  /* 0x000000030000720c */ /* 0x000fe20003f85270 */
[----:B-1----:R-:W-:Y:S01]  /*08b0*/  @!UP0 ULEA UR6, UR7, UR6, 0x18 ;  /* 0x0000000607068291 */ /* 0x002fe2000f8ec03f */
[----:B------:R-:W-:Y:S01]  /*08c0*/  LOP3.LUT R152, R8, 0xc, R11, 0x78, !PT ;  /* 0x0000000c08987812 */ /* 0x000fe200078e780b */
[----:B------:R-:W-:Y:S01]  /*08d0*/  IMAD.IADD R0, R2, 0x1, -R9 ;  /* 0x0000000102007824 */ /* 0x000fe200078e0a09 */
[----:B------:R-:W-:Y:S01]  /*08e0*/  VOTEU.ALL UP0, P0 ;  /* 0x00000000003f7886 */ /* 0x000fe20000000000 */
[----:B------:R-:W-:Y:S01]  /*08f0*/  LOP3.LUT P0, RZ, R6, 0x7, RZ, 0xc0, !PT ;  /* 0x0000000706ff7812 */ /* 0x000fe2000780c0ff */
[----:B------:R-:W-:-:S02]  /*0900*/  VIADD R6, R5, 0xffffffff ;  /* 0xffffffff05067836 */ /* 0x000fc40000000000 */
[----:B------:R-:W-:Y:S01]  /*0910*/  ISETP.NE.AND P1, PT, R0, 0x3, PT ;  /* 0x000000030000780c */ /* 0x000fe20003f25270 */
[----:B----4-:R-:W-:Y:S01]  /*0920*/  IMAD R9, R7, R24, R4 ;  /* 0x0000001807097224 */ /* 0x010fe200078e0204 */
[----:B------:R-:W-:Y:S02]  /*0930*/  ISETP.LT.U32.AND P0, PT, R152, 0x2, !P0 ;  /* 0x000000029800780c */ /* 0x000fe40004701070 */
[----:B------:R-:W-:Y:S01]  /*0940*/  ISETP.EQ.OR P1, PT, R0, RZ, !P1 ;  /* 0x000000ff0000720c */ /* 0x000fe20004f22670 */
[----:B------:R-:W0:Y:S02]  /*0950*/  FENCE.VIEW.ASYNC.S ;  /* 0x00000000000073c6 */ /* 0x000e240000000000 */
[----:B0-----:R0:W1:Y:S01]  /*0960*/  @!UP0 SYNCS.EXCH.64 URZ, [UR6+0x170], UR4 ;  /* 0x00017004063f85b2 */ /* 0x0010620008000100 */
[----:B------:R-:W-:Y:S02]  /*0970*/  @P4 LEA.HI R2, R152, R152, RZ, 0x1 ;  /* 0x0000009898024211 */ /* 0x000fe400078f08ff */
[----:B------:R-:W-:-:S02]  /*0980*/  ISETP.EQ.AND P1, PT, R5, RZ, P1 ;  /* 0x000000ff0500720c */ /* 0x000fc40000f22270 */
[----:B------:R-:W-:Y:S02]  /*0990*/  @P4 SHF.R.S32.HI R2, RZ, 0x1, R2 ;  /* 0x00000001ff024819 */ /* 0x000fe40000011402 */
[----:B------:R-:W-:Y:S02]  /*09a0*/  ISETP.GE.U32.AND P6, PT, R6, 0x2, PT ;  /* 0x000000020600780c */ /* 0x000fe40003fc6070 */
[----:B------:R-:W-:Y:S02]  /*09b0*/  @P4 ISETP.NE.AND P5, PT, R2, R9, PT ;  /* 0x000000090200420c */ /* 0x000fe40003fa5270 */
[----:B------:R-:W-:Y:S02]  /*09c0*/  SEL R9, RZ, 0x1, !P0 ;  /* 0x00000001ff097807 */ /* 0x000fe40004000000 */
[----:B------:R-:W-:Y:S02]  /*09d0*/  @P4 SEL R22, RZ, 0x1, P5 ;  /* 0x00000001ff164807 */ /* 0x000fe40002800000 */
[----:B------:R-:W-:Y:S01]  /*09e0*/  SEL R19, RZ, 0x1, !P1 ;  /* 0x00000001ff137807 */ /* 0x000fe20004800000 */
[----:B------:R0:W2:Y:S01]  /*09f0*/  @!UP1 SYNCS.EXCH.64 URZ, [UR6+0x178], UR4 ;  /* 0x00017804063f95b2 */ /* 0x0000a20008000100 */
[----:B------:R-:W-:Y:S01]  /*0a00*/  LOP3.LUT R22, R22, R9, RZ, 0xc0, !PT ;  /* 0x0000000916167212 */ /* 0x000fe200078ec0ff */
[----:B------:R-:W-:Y:S01]  /*0a10*/  NOP ;  /* 0x0000000000007918 */ /* 0x000fe20000000000 */
[----:B------:R-:W-:Y:S01]  /*0a20*/  SEL R19, R19, 0x2, P6 ;  /* 0x0000000213137807 */ /* 0x000fe20003000000 */
[----:B------:R-:W-:Y:S06]  /*0a30*/  @!P2 BRA `(.L_x_4) ;  /* 0x000000000008a947 */ /* 0x000fec0003800000 */
[----:B-12---:R-:W-:Y:S01]  /*0a40*/  UCGABAR_ARV ;  /* 0x00000000000079c7 */ /* 0x006fe20008000000 */
[----:B------:R-:W-:Y:S05]  /*0a50*/  BRA `(.L_x_5) ;  /* 0x0000000000047947 */ /* 0x000fea0003800000 */
.L_x_4:
[----:B-12---:R-:W-:Y:S01]  /*0a60*/  NOP ;  /* 0x0000000000007918 */ /* 0x006fe20000000000 */
.L_x_5:
[----:B------:R-:W1:Y:S01]  /*0a70*/  LDC R2, c[0x0][0x65c] ;  /* 0x00019700ff027b82 */ /* 0x000e620000000800 */
[----:B------:R-:W-:Y:S02]  /*0a80*/  IMAD.U32 R8, RZ, RZ, UR8 ;  /* 0x00000008ff087e24 */ /* 0x000fe4000f8e00ff */
[----:B------:R-:W-:Y:S01]  /*0a90*/  IMAD.MOV.U32 R9, RZ, RZ, RZ ;  /* 0x000000ffff097224 */ /* 0x000fe200078e00ff */
[----:B-1----:R-:W-:-:S04]  /*0aa0*/  ISETP.NE.AND P1, PT, R2, 0x1, PT ;  /* 0x000000010200780c */ /* 0x002fc80003f25270 */
[----:B------:R-:W-:-:S09]  /*0ab0*/  P2R R5, PR, RZ, 0x2 ;  /* 0x00000002ff057803 */ /* 0x000fd20000000000 */
[----:B------:R-:W1:Y:S01]  /*0ac0*/  @P1 LDC R17, c[0x0][0x10] ;  /* 0x00000400ff111b82 */ /* 0x000e620000000800 */
[----:B------:R-:W-:Y:S02]  /*0ad0*/  @P1 IMAD.MOV.U32 R5, RZ, RZ, RZ ;  /* 0x000000ffff051224 */ /* 0x000fe400078e00ff */
[----:B------:R-:W-:-:S05]  /*0ae0*/  @P1 IMAD.MOV.U32 R13, RZ, RZ, RZ ;  /* 0x000000ffff0d1224 */ /* 0x000fca00078e00ff */
[----:B------:R-:W2:Y:S01]  /*0af0*/  @!P1 LDC R11, c[0x0][0xc] ;  /* 0x00000300ff0b9b82 */ /* 0x000ea20000000800 */
[----:B-1----:R-:W-:-:S04]  /*0b00*/  @P1 IMAD.WIDE.U32 R16, R17, UR8, R4 ;  /* 0x0000000811101c25 */ /* 0x002fc8000f8e0004 */
[----:B------:R-:W-:Y:S02]  /*0b10*/  @P1 IMAD.IADD R17, R17, 0x1, R13 ;  /* 0x0000000111111824 */ /* 0x000fe400078e020d */
[----:B--2---:R-:W-:-:S04]  /*0b20*/  @!P1 IMAD.WIDE.U32 R8, R4, R11, R8 ;  /* 0x0000000b04089225 */ /* 0x004fc800078e0008 */
[----:B------:R-:W-:Y:S02]  /*0b30*/  @!P1 IMAD.MOV.U32 R16, RZ, RZ, R8 ;  /* 0x000000ffff109224 */ /* 0x000fe400078e0008 */
[----:B------:R-:W-:Y:S01]  /*0b40*/  @!P1 IMAD.MOV.U32 R17, RZ, RZ, R9 ;  /* 0x000000ffff119224 */ /* 0x000fe200078e0009 */
[----:B------:R-:W-:Y:S06]  /*0b50*/  @!P2 BRA `(.L_x_6) ;  /* 0x00000000000ca947 */ /* 0x000fec0003800000 */
[----:B------:R-:W-:Y:S01]  /*0b60*/  UCGABAR_WAIT ;  /* 0x0000000000007dc7 */ /* 0x000fe20008000000 */
[----:B------:R-:W-:Y:S01]  /*0b70*/  CCTL.IVALL ;  /* 0x00000000ff00798f */ /* 0x000fe20002000000 */
[----:B------:R-:W-:Y:S05]  /*0b80*/  BRA `(.L_x_7) ;  /* 0x0000000000047947 */ /* 0x000fea0003800000 */
.L_x_6:
[----:B------:R-:W-:Y:S06]  /*0b90*/  BAR.SYNC.DEFER_BLOCKING 0x0 ;  /* 0x0000000000007b1d */ /* 0x000fec0000010000 */
.L_x_7:
[----:B------:R-:W-:Y:S05]  /*0ba0*/  @!P3 BRA `(.L_x_8) ;  /* 0x000000a00010b947 */ /* 0x000fea0003800000 */
[----:B------:R-:W-:-:S13]  /*0bb0*/  ISETP.GT.U32.AND P0, PT, R6, 0x1, PT ;  /* 0x000000010600780c */ /* 0x000fda0003f04070 */
[----:B0-----:R-:W-:Y:S05]  /*0bc0*/  @P0 EXIT ;  /* 0x000000000000094d */ /* 0x001fea0003800000 */
[----:B------:R-:W-:Y:S01]  /*0bd0*/  ULDC.64 UR4, c[0x0][0x650] ;  /* 0x0001940000047ab9 */ /* 0x000fe20000000a00 */
[----:B------:R-:W-:Y:S01]  /*0be0*/  PRMT R0, RZ, 0x7610, R0 ;  /* 0x00007610ff007816 */ /* 0x000fe20000000000 */
[----:B------:R-:W-:Y:S01]  /*0bf0*/  IMAD.MOV.U32 R153, RZ, RZ, -0x1 ;  /* 0xffffffffff997424 */ /* 0x000fe200078e00ff */
[----:B------:R-:W-:Y:S01]  /*0c00*/  ISETP.GE.U32.AND P0, PT, R16, UR4, PT ;  /* 0x0000000410007c0c */ /* 0x000fe2000bf06070 */
[----:B------:R-:W-:Y:S02]  /*0c10*/  IMAD.MOV.U32 R154, RZ, RZ, -0x1 ;  /* 0xffffffffff9a7424 */ /* 0x000fe400078e00ff */
[----:B------:R-:W-:Y:S01]  /*0c20*/  IMAD.MOV.U32 R23, RZ, RZ, -0x1 ;  /* 0xffffffffff177424 */ /* 0x000fe200078e00ff */
[----:B------:R-:W-:-:S13]  /*0c30*/  ISETP.GE.U32.AND.EX P0, PT, R17, UR5, PT, P0 ;  /* 0x0000000511007c0c */ /* 0x000fda000bf06100 */
[----:B------:R-:W-:Y:S05]  /*0c40*/  @P0 BRA `(.L_x_9) ;  /* 0x00000004002c0947 */ /* 0x000fea0003800000 */
[----:B------:R-:W0:Y:S01]  /*0c50*/  LDC.64 R20, c[0x0][0x628] ;  /* 0x00018a00ff147b82 */ /* 0x000e220000000a00 */
[----:B------:R-:W-:Y:S02]  /*0c60*/  IMAD.MOV.U32 R8, RZ, RZ, R16 ;  /* 0x000000ffff087224 */ /* 0x000fe400078e0010 */
[----:B------:R-:W-:-:S05]  /*0c70*/  IMAD.MOV.U32 R9, RZ, RZ, R17 ;  /* 0x000000ffff097224 */ /* 0x000fca00078e0011 */
[----:B------:R-:W1:Y:S08]  /*0c80*/  LDC R0, c[0x0][0x630] ;  /* 0x00018c00ff007b82 */ /* 0x000e700000000800 */
[----:B------:R-:W2:Y:S01]  /*0c90*/  LDC.64 R26, c[0x0][0x620] ;  /* 0x00018800ff1a7b82 */ /* 0x000ea20000000a00 */
[----:B0-----:R-:W-:-:S04]  /*0ca0*/  ISETP.NE.U32.AND P0, PT, R20, RZ, PT ;  /* 0x000000ff1400720c */ /* 0x001fc80003f05070 */
[----:B------:R-:W-:-:S13]  /*0cb0*/  ISETP.NE.AND.EX P0, PT, R21, RZ, PT, P0 ;  /* 0x000000ff1500720c */ /* 0x000fda0003f05300 */
[----:B-12---:R-:W-:Y:S05]  /*0cc0*/  @!P0 BRA `(.L_x_10) ;  /* 0x0000000000288947 */ /* 0x006fea0003800000 */
[----:B------:R-:W0:Y:S02]  /*0cd0*/  LDC R13, c[0x0][0x634] ;  /* 0x00018d00ff0d7b82 */ /* 0x000e240000000800 */
[----:B0-----:R-:W-:-:S05]  /*0ce0*/  IADD3 R13, P0, R16, R13, RZ ;  /* 0x0000000d100d7210 */ /* 0x001fca0007f1e0ff */
[----:B------:R-:W-:-:S04]  /*0cf0*/  IMAD.X R15, RZ, RZ, R17, P0 ;  /* 0x000000ffff0f7224 */ /* 0x000fc800000e0611 */
[----:B------:R-:W-:-:S04]  /*0d00*/  IMAD.WIDE.U32 R8, R15, R20, RZ ;  /* 0x000000140f087225 */ /* 0x000fc800078e00ff */
[----:B------:R-:W-:-:S04]  /*0d10*/  IMAD.WIDE.U32 R10, P0, R13, R21, R8 ;  /* 0x000000150d0a7225 */ /* 0x000fc80007800008 */
[----:B------:R-:W-:Y:S01]  /*0d20*/  IMAD.WIDE.U32 R8, R13, R20, RZ ;  /* 0x000000140d087225 */ /* 0x000fe200078e00ff */
[----:B------:R-:W-:-:S03]  /*0d30*/  MOV R12, R11 ;  /* 0x0000000b000c7202 */ /* 0x000fc60000000f00 */
[----:B------:R-:W-:Y:S01]  /*0d40*/  IMAD.X R13, RZ, RZ, RZ, P0 ;  /* 0x000000ffff0d7224 */ /* 0x000fe200000e06ff */
[----:B------:R-:W-:-:S05]  /*0d50*/  IADD3 RZ, P0, R9, R10, RZ ;  /* 0x0000000a09ff7210 */ /* 0x000fca0007f1e0ff */
[----:B------:R-:W-:-:S08]  /*0d60*/  IMAD.WIDE.U32.X R8, R15, R21, R12, P0 ;  /* 0x000000150f087225 */ /* 0x000fd000000e040c */
.L_x_10:
[----:B------:R-:W0:Y:S01]  /*0d70*/  LDC.64 R20, c[0x0][0x640] ;  /* 0x00019000ff147b82 */ /* 0x000e220000000a00 */
[--C-:B------:R-:W-:Y:S01]  /*0d80*/  SHF.R.U64 R28, R8, R0, R9.reuse ;  /* 0x00000000081c7219 */ /* 0x100fe20000001209 */
[----:B------:R-:W-:Y:S01]  /*0d90*/  IMAD R30, R7, R24, R4 ;  /* 0x00000018071e7224 */ /* 0x000fe200078e0204 */
[----:B------:R-:W-:Y:S01]  /*0da0*/  SHF.R.U32.HI R0, RZ, R0, R9 ;  /* 0x00000000ff007219 */ /* 0x000fe20000011609 */
[----:B------:R-:W-:Y:S01]  /*0db0*/  IMAD.MOV.U32 R23, RZ, RZ, 0x1 ;  /* 0x00000001ff177424 */ /* 0x000fe200078e00ff */
[----:B------:R-:W-:-:S03]  /*0dc0*/  IADD3 R5, P0, RZ, -R28, RZ ;  /* 0x8000001cff057210 */ /* 0x000fc60007f1e0ff */
[----:B------:R-:W1:Y:S02]  /*0dd0*/  LDC R6, c[0x0][0x618] ;  /* 0x00018600ff067b82 */ /* 0x000e640000000800 */
[----:B------:R-:W-:-:S04]  /*0de0*/  IMAD.X R9, RZ, RZ, ~R0, P0 ;  /* 0x000000ffff097224 */ /* 0x000fc800000e0e00 */
[-C--:B------:R-:W-:Y:S02]  /*0df0*/  IMAD R0, R9, R26.reuse, RZ ;  /* 0x0000001a09007224 */ /* 0x080fe400078e02ff */
[----:B------:R-:W2:Y:S01]  /*0e00*/  LDC R11, c[0x0][0x608] ;  /* 0x00018200ff0b7b82 */ /* 0x000ea20000000800 */
[----:B------:R-:W-:-:S04]  /*0e10*/  IMAD.WIDE.U32 R8, R5, R26, R16 ;  /* 0x0000001a05087225 */ /* 0x000fc800078e0010 */
[----:B------:R-:W-:-:S03]  /*0e20*/  IMAD R5, R5, R27, R0 ;  /* 0x0000001b05057224 */ /* 0x000fc600078e0200 */
[----:B------:R-:W3:Y:S01]  /*0e30*/  LDC R12, c[0x0][0x658] ;  /* 0x00019600ff0c7b82 */ /* 0x000ee20000000800 */
[----:B0-----:R-:W-:Y:S01]  /*0e40*/  ISETP.NE.U32.AND P0, PT, R20, RZ, PT ;  /* 0x000000ff1400720c */ /* 0x001fe20003f05070 */
[----:B------:R-:W-:Y:S02]  /*0e50*/  IMAD.IADD R5, R9, 0x1, R5 ;  /* 0x0000000109057824 */ /* 0x000fe400078e0205 */
[----:B------:R-:W-:Y:S01]  /*0e60*/  IMAD.MOV.U32 R9, RZ, RZ, -0x1 ;  /* 0xffffffffff097424 */ /* 0x000fe200078e00ff */
[----:B------:R-:W-:-:S03]  /*0e70*/  ISETP.NE.AND.EX P0, PT, R21, RZ, PT, P0 ;  /* 0x000000ff1500720c */ /* 0x000fc60003f05300 */
[----:B------:R-:W0:Y:S01]  /*0e80*/  LDC R15, c[0x0][0x600] ;  /* 0x00018000ff0f7b82 */ /* 0x000e220000000800 */
[-CC-:B-1----:R-:W-:Y:S02]  /*0e90*/  SHF.R.U64 R13, R8, R6.reuse, R5.reuse ;  /* 0x00000006080d7219 */ /* 0x182fe40000001205 */
[----:B------:R-:W-:-:S05]  /*0ea0*/  SHF.R.U32.HI R0, RZ, R6, R5 ;  /* 0x00000006ff007219 */ /* 0x000fca0000011605 */
[----:B------:R-:W1:Y:S01]  /*0eb0*/  LDC R14, c[0x0][0x648] ;  /* 0x00019200ff0e7b82 */ /* 0x000e620000000800 */
[-CC-:B--2---:R-:W-:Y:S02]  /*0ec0*/  SHF.R.U64 R27, R13, R11.reuse, R0.reuse ;  /* 0x0000000b0d1b7219 */ /* 0x184fe40000001200 */
[----:B------:R-:W-:-:S05]  /*0ed0*/  SHF.R.U32.HI R5, RZ, R11, R0 ;  /* 0x0000000bff057219 */ /* 0x000fca0000011600 */
[----:B------:R-:W2:Y:S01]  /*0ee0*/  LDC R26, c[0x0][0x638] ;  /* 0x00018e00ff1a7b82 */ /* 0x000ea20000000800 */
[-CC-:B---3--:R-:W-:Y:S02]  /*0ef0*/  SHF.R.U64 R24, R27, R12.reuse, R5.reuse ;  /* 0x0000000c1b187219 */ /* 0x188fe40000001205 */
[-C--:B------:R-:W-:Y:S02]  /*0f00*/  SHF.L.U32 R0, R9, R12.reuse, RZ ;  /* 0x0000000c09007219 */ /* 0x080fe400000006ff */
[----:B------:R-:W-:Y:S01]  /*0f10*/  SHF.R.U32.HI R5, RZ, R12, R5 ;  /* 0x0000000cff057219 */ /* 0x000fe20000011605 */
[----:B------:R-:W-:Y:S01]  /*0f20*/  IMAD.MOV.U32 R4, RZ, RZ, R24 ;  /* 0x000000ffff047224 */ /* 0x000fe200078e0018 */
[----:B------:R-:W-:Y:S01]  /*0f30*/  LOP3.LUT R10, RZ, R0, RZ, 0x33, !PT ;  /* 0x00000000ff0a7212 */ /* 0x000fe200078e33ff */
[----:B------:R-:W3:Y:S01]  /*0f40*/  LDC R25, c[0x0][0x610] ;  /* 0x00018400ff197b82 */ /* 0x000ee20000000800 */
[----:B------:R-:W-:Y:S05]  /*0f50*/  @!P0 BRA `(.L_x_11) ;  /* 0x0000000000288947 */ /* 0x000fea0003800000 */
[----:B------:R-:W4:Y:S02]  /*0f60*/  LDC R9, c[0x0][0x64c] ;  /* 0x00019300ff097b82 */ /* 0x000f240000000800 */
[----:B----4-:R-:W-:-:S05]  /*0f70*/  IADD3 R9, P0, R24, R9, RZ ;  /* 0x0000000918097210 */ /* 0x010fca0007f1e0ff */
[----:B------:R-:W-:-:S04]  /*0f80*/  IMAD.X R11, RZ, RZ, R5, P0 ;  /* 0x000000ffff0b7224 */ /* 0x000fc800000e0605 */
[----:B------:R-:W-:-:S04]  /*0f90*/  IMAD.WIDE.U32 R4, R11, R20, RZ ;  /* 0x000000140b047225 */ /* 0x000fc800078e00ff */
[----:B------:R-:W-:-:S04]  /*0fa0*/  IMAD.WIDE.U32 R6, P0, R9, R21, R4 ;  /* 0x0000001509067225 */ /* 0x000fc80007800004 */
[----:B------:R-:W-:-:S04]  /*0fb0*/  IMAD.WIDE.U32 R4, R9, R20, RZ ;  /* 0x0000001409047225 */ /* 0x000fc800078e00ff */
[----:B------:R-:W-:Y:S01]  /*0fc0*/  IMAD.X R9, RZ, RZ, RZ, P0 ;  /* 0x000000ffff097224 */ /* 0x000fe200000e06ff */
[----:B------:R-:W-:Y:S01]  /*0fd0*/  IADD3 RZ, P0, R5, R6, RZ ;  /* 0x0000000605ff7210 */ /* 0x000fe20007f1e0ff */
[----:B------:R-:W-:-:S04]  /*0fe0*/  IMAD.MOV.U32 R8, RZ, RZ, R7 ;  /* 0x000000ffff087224 */ /* 0x000fc800078e0007 */
[----:B------:R-:W-:-:S08]  /*0ff0*/  IMAD.WIDE.U32.X R4, R11, R21, R8, P0 ;  /* 0x000000150b047225 */ /* 0x000fd000000e0408 */
.L_x_11:
[----:B-1----:R-:W-:Y:S01]  /*1000*/  SHF.R.U64 R4, R4, R14, R5 ;  /* 0x0000000e04047219 */ /* 0x002fe20000001205 */
[----:B0-----:R-:W-:Y:S01]  /*1010*/  VIADD R6, R15, 0xffffffff ;  /* 0xffffffff0f067836 */ /* 0x001fe20000000000 */
[----:B------:R-:W-:Y:S01]  /*1020*/  SHF.L.U32 R0, R23, R12, RZ ;  /* 0x0000000c17007219 */ /* 0x000fe200000006ff */
[----:B------:R-:W-:Y:S01]  /*1030*/  IMAD.MOV.U32 R23, RZ, RZ, R28 ;  /* 0x000000ffff177224 */ /* 0x000fe200078e001c */
[----:B------:R-:W-:Y:S01]  /*1040*/  LOP3.LUT R5, R27, R10, RZ, 0xc0, !PT ;  /* 0x0000000a1b057212 */ /* 0x000fe200078ec0ff */
[----:B------:R-:W-:Y:S01]  /*1050*/  IMAD.MOV R7, RZ, RZ, -R4 ;  /* 0x000000ffff077224 */ /* 0x000fe200078e0a04 */
[----:B------:R-:W-:Y:S02]  /*1060*/  SEL R3, R3, R30, !P1 ;  /* 0x0000001e03037207 */ /* 0x000fe40004800000 */
[----:B------:R-:W-:Y:S01]  /*1070*/  LOP3.LUT R6, R13, R6, RZ, 0xc0, !PT ;  /* 0x000000060d067212 */ /* 0x000fe200078ec0ff */
[----:B------:R-:W-:Y:S02]  /*1080*/  IMAD R4, R0, R4, R5 ;  /* 0x0000000400047224 */ /* 0x000fe400078e0205 */
[----:B--2---:R-:W-:-:S02]  /*1090*/  IMAD R0, R7, R26, R24 ;  /* 0x0000001a07007224 */ /* 0x004fc400078e0218 */
[----:B---3--:R-:W-:Y:S02]  /*10a0*/  IMAD R3, R4, R25, R3 ;  /* 0x0000001904037224 */ /* 0x008fe400078e0203 */
[----:B------:R-:W-:Y:S02]  /*10b0*/  IMAD.MOV.U32 R5, RZ, RZ, 0x1 ;  /* 0x00000001ff057424 */ /* 0x000fe400078e00ff */
[----:B------:R-:W-:-:S03]  /*10c0*/  IMAD R4, R0, R15, R6 ;  /* 0x0000000f00047224 */ /* 0x000fc600078e0206 */
[----:B------:R-:W-:Y:S02]  /*10d0*/  PRMT R0, R5, 0x7610, R0 ;  /* 0x0000761005007816 */ /* 0x000fe40000000000 */
[----:B------:R-:W-:Y:S02]  /*10e0*/  SEL R154, R4, R3, !P1 ;  /* 0x00000003049a7207 */ /* 0x000fe40004800000 */
[----:B------:R-:W-:-:S07]  /*10f0*/  SEL R153, R3, R4, !P1 ;  /* 0x0000000403997207 */ /* 0x000fce0004800000 */
.L_x_9:
[----:B------:R-:W-:-:S08]  /*1100*/  NOP ;  /* 0x0000000000007918 */ /* 0x000fd00000000000 */
[----:B------:R-:W0:Y:S02]  /*1110*/  USETMAXREG.TRY_ALLOC.CTAPOOL UP0, 0xe8 ;  /* 0x000000e8000079c8 */ /* 0x000e240008000600 */
[----:B0-----:R-:W-:-:S13]  /*1120*/  PLOP3.LUT P0, PT, PT, PT, UP0, 0x80, 0x0 ;  /* 0x000000000000781c */ /* 0x001fda0003f0f008 */
[----:B------:R-:W-:Y:S05]  /*1130*/  @!P0 BRA `(.L_x_9) ;  /* 0xfffffffc00f08947 */ /* 0x000fea000383ffff */
[----:B------:R-:W-:Y:S01]  /*1140*/  ULDC.64 UR4, c[0x0][0x598] ;  /* 0x0001660000047ab9 */ /* 0x000fe20000000a00 */
[----:B------:R-:W-:Y:S01]  /*1150*/  ULDC.64 UR36, c[0x0][0x208] ;  /* 0x0000820000247ab9 */ /* 0x000fe20000000a00 */
[----:B------:R-:W-:-:S04]  /*1160*/  ISETP.NE.U32.AND P0, PT, RZ, UR4, PT ;  /* 0x00000004ff007c0c */ /* 0x000fc8000bf05070 */
[----:B------:R-:W-:-:S13]  /*1170*/  ISETP.NE.AND.EX P0, PT, RZ, UR5, PT, P0 ;  /* 0x00000005ff007c0c */ /* 0x000fda000bf05300 */
[----:B------:R-:W-:Y:S05]  /*1180*/  @!P0 BRA `(.L_x_12) ;  /* 0x00000000001c8947 */ /* 0x000fea0003800000 */
[----:B------:R-:W0:Y:S02]  /*1190*/  LDC.64 R4, c[0x0][0x598] ;  /* 0x00016600ff047b82 */ /* 0x000e240000000a00 */
[----:B0-----:R-:W2:Y:S02]  /*11a0*/  LDG.E.64 R4, desc[UR36][R4.64] ;  /* 0x0000002404047981 */ /* 0x001ea4000c1e1b00 */
[----:B--2---:R-:W-:-:S04]  /*11b0*/  ISETP.NE.U32.AND P0, PT, R4, RZ, PT ;  /* 0x000000ff0400720c */ /* 0x004fc80003f05070 */
[----:B------:R-:W-:-:S13]  /*11c0*/  ISETP.NE.AND.EX P0, PT, R5, RZ, PT, P0 ;  /* 0x000000ff0500720c */ /* 0x000fda0003f05300 */
[----:B------:R-:W-:Y:S05]  /*11d0*/  @!P0 BRA `(.L_x_12) ;  /* 0x0000000000088947 */ /* 0x000fea0003800000 */
[----:B------:R0:W5:Y:S01]  /*11e0*/  LD.E R155, desc[UR36][R4.64] ;  /* 0x00000024049b7980 */ /* 0x000162000c101900 */
[----:B------:R-:W-:Y:S05]  /*11f0*/  BRA `(.L_x_13) ;  /* 0x0000000000247947 */ /* 0x000fea0003800000 */
.L_x_12:
[----:B------:R-:W-:Y:S02]  /*1200*/  ULDC.64 UR4, c[0x0][0x588] ;  /* 0x0001620000047ab9 */ /* 0x000fe40000000a00 */
[----:B------:R-:W-:-:S04]  /*1210*/  ISETP.NE.U32.AND P0, PT, RZ, UR4, PT ;  /* 0x00000004ff007c0c */ /* 0x000fc8000bf05070 */
[----:B------:R-:W-:-:S13]  /*1220*/  ISETP.NE.AND.EX P0, PT, RZ, UR5, PT, P0 ;  /* 0x00000005ff007c0c */ /* 0x000fda000bf05300 */
[----:B------:R-:W-:Y:S05]  /*1230*/  @!P0 BRA `(.L_x_14) ;  /* 0x00000000000c8947 */ /* 0x000fea0003800000 */
[----:B------:R-:W0:Y:S02]  /*1240*/  LDC.64 R4, c[0x0][0x588] ;  /* 0x00016200ff047b82 */ /* 0x000e240000000a00 */
[----:B0-----:R1:W5:Y:S01]  /*1250*/  LDG.E R155, desc[UR36][R4.64] ;  /* 0x00000024049b7981 */ /* 0x001362000c1e1900 */
[----:B------:R-:W-:Y:S05]  /*1260*/  BRA `(.L_x_13) ;  /* 0x0000000000087947 */ /* 0x000fea0003800000 */
.L_x_14:
[----:B------:R-:W-:Y:S02]  /*1270*/  ULDC UR4, c[0x0][0x580] ;  /* 0x0001600000047ab9 */ /* 0x000fe40000000800 */
[----:B------:R-:W-:-:S07]  /*1280*/  IMAD.U32 R155, RZ, RZ, UR4 ;  /* 0x00000004ff9b7e24 */ /* 0x000fce000f8e00ff */
.L_x_13:
[----:B------:R-:W-:Y:S02]  /*1290*/  ULDC.64 UR4, c[0x0][0x5a0] ;  /* 0x0001680000047ab9 */ /* 0x000fe40000000a00 */
[----:B------:R-:W-:-:S04]  /*12a0*/  ISETP.NE.U32.AND P0, PT, RZ, UR4, PT ;  /* 0x00000004ff007c0c */ /* 0x000fc8000bf05070 */
[----:B------:R-:W-:-:S13]  /*12b0*/  ISETP.NE.AND.EX P0, PT, RZ, UR5, PT, P0 ;  /* 0x00000005ff007c0c */ /* 0x000fda000bf05300 */
[----:B------:R-:W-:Y:S05]  /*12c0*/  @!P0 BRA `(.L_x_15) ;  /* 0x00000000001c8947 */ /* 0x000fea0003800000 */
[----:B01----:R-:W0:Y:S02]  /*12d0*/  LDC.64 R4, c[0x0][0x5a0] ;  /* 0x00016800ff047b82 */ /* 0x003e240000000a00 */
[----:B0-----:R-:W2:Y:S02]  /*12e0*/  LDG.E.64 R4, desc[UR36][R4.64] ;  /* 0x0000002404047981 */ /* 0x001ea4000c1e1b00 */
[----:B--2---:R-:W-:-:S04]  /*12f0*/  ISETP.NE.U32.AND P0, PT, R4, RZ, PT ;  /* 0x000000ff0400720c */ /* 0x004fc80003f05070 */
[----:B------:R-:W-:-:S13]  /*1300*/  ISETP.NE.AND.EX P0, PT, R5, RZ, PT, P0 ;  /* 0x000000ff0500720c */ /* 0x000fda0003f05300 */
[----:B------:R-:W-:Y:S05]  /*1310*/  @!P0 BRA `(.L_x_15) ;  /* 0x0000000000088947 */ /* 0x000fea0003800000 */
[----:B------:R0:W5:Y:S01]  /*1320*/  LD.E R156, desc[UR36][R4.64] ;  /* 0x00000024049c7980 */ /* 0x000162000c101900 */
[----:B------:R-:W-:Y:S05]  /*1330*/  BRA `(.L_x_16) ;  /* 0x0000000000247947 */ /* 0x000fea0003800000 */
.L_x_15:
[----:B------:R-:W-:Y:S02]  /*1340*/  ULDC.64 UR4, c[0x0][0x590] ;  /* 0x0001640000047ab9 */ /* 0x000fe40000000a00 */
[----:B------:R-:W-:-:S04]  /*1350*/  ISETP.NE.U32.AND P0, PT, RZ, UR4, PT ;  /* 0x00000004ff007c0c */ /* 0x000fc8000bf05070 */
[----:B------:R-:W-:-:S13]  /*1360*/  ISETP.NE.AND.EX P0, PT, RZ, UR5, PT, P0 ;  /* 0x00000005ff007c0c */ /* 0x000fda000bf05300 */
[----:B------:R-:W-:Y:S05]  /*1370*/  @!P0 BRA `(.L_x_17) ;  /* 0x00000000000c8947 */ /* 0x000fea0003800000 */
[----:B------:R-:W2:Y:S02]  /*1380*/  LDC.64 R156, c[0x0][0x590] ;  /* 0x00016400ff9c7b82 */ /* 0x000ea40000000a00 */
[----:B--2---:R2:W5:Y:S01]  /*1390*/  LDG.E R156, desc[UR36][R156.64] ;  /* 0x000000249c9c7981 */ /* 0x004562000c1e1900 */
[----:B------:R-:W-:Y:S05]  /*13a0*/  BRA `(.L_x_16) ;  /* 0x0000000000087947 */ /* 0x000fea0003800000 */
.L_x_17:
[----:B------:R-:W-:Y:S02]  /*13b0*/  ULDC UR4, c[0x0][0x584] ;  /* 0x0001610000047ab9 */ /* 0x000fe40000000800 */
[----:B------:R-:W-:-:S07]  /*13c0*/  IMAD.U32 R156, RZ, RZ, UR4 ;  /* 0x00000004ff9c7e24 */ /* 0x000fce000f8e00ff */
.L_x_16:
[----:B------:R-:W-:-:S13]  /*13d0*/  LOP3.LUT P0, RZ, R0, 0xff, RZ, 0xc0, !PT ;  /* 0x000000ff00ff7812 */ /* 0x000fda000780c0ff */
[----:B------:R-:W-:Y:S05]  /*13e0*/  @!P0 EXIT ;  /* 0x000000000000894d */ /* 0x000fea0003800000 */
[----:B------:R-:W-:Y:S01]  /*13f0*/  ULDC UR4, c[0x0][0x28c] ;  /* 0x0000a30000047ab9 */ /* 0x000fe20000000800 */
[----:B------:R-:W-:Y:S01]  /*1400*/  LOP3.LUT R166, R19, 0x1, RZ, 0xfc, !PT ;  /* 0x0000000113a67812 */ /* 0x000fe200078efcff */
[----:B------:R-:W-:Y:S01]  /*1410*/  UIADD3 UR4, UR4, 0xf, URZ ;  /* 0x0000000f04047890 */ /* 0x000fe2000fffe03f */
[----:B------:R-:W-:Y:S01]  /*1420*/  UMOV UR38, URZ ;  /* 0x0000003f00267c82 */ /* 0x000fe20008000000 */
[----:B------:R-:W-:Y:S02]  /*1430*/  UMOV UR39, URZ ;  /* 0x0000003f00277c82 */ /* 0x000fe40008000000 */
[----:B------:R-:W-:-:S04]  /*1440*/  USHF.R.S32.HI UR5, URZ, 0x1f, UR4 ;  /* 0x0000001f3f057899 */ /* 0x000fc80008011404 */
[----:B------:R-:W-:-:S04]  /*1450*/  ULEA.HI UR5, UR5, UR4, URZ, 0x4 ;  /* 0x0000000405057291 */ /* 0x000fc8000f8f203f */
[----:B------:R-:W-:-:S12]  /*1460*/  USHF.R.S32.HI UR40, URZ, 0x4, UR5 ;  /* 0x000000043f287899 */ /* 0x000fd80008011405 */
.L_x_289:
[----:B------:R-:W-:Y:S01]  /*1470*/  LOP3.LUT R0, R18, 0x80, RZ, 0xc0, !PT ;  /* 0x0000008012007812 */ /* 0x000fe200078ec0ff */
[----:B---3--:R-:W3:Y:S01]  /*1480*/  S2UR UR6, SR_CgaCtaId ;  /* 0x00000000000679c3 */ /* 0x008ee20000008800 */
[----:B------:R-:W-:Y:S02]  /*1490*/  UMOV UR41, 0x400 ;  /* 0x0000040000297882 */ /* 0x000fe40000000000 */
[----:B------:R-:W-:-:S06]  /*14a0*/  SHF.R.U32.HI R0, RZ, 0x7, R0 ;  /* 0x00000007ff007819 */ /* 0x000fcc0000011600 */
[----:B----4-:R-:W4:Y:S01]  /*14b0*/  SHFL.IDX PT, R0, R0, RZ, 0x1f ;  /* 0x00001fff00007589 */ /* 0x010f2200000e0000 */
[----:B---3--:R-:W-:Y:S01]  /*14c0*/  ULEA UR41, UR6, UR41, 0x18 ;  /* 0x0000002906297291 */ /* 0x008fe2000f8ec03f */
[----:B----4-:R-:W-:-:S13]  /*14d0*/  R2UR UR4, R0 ;  /* 0x00000000000472ca */ /* 0x010fda00000e0000 */
[----:B------:R-:W-:-:S04]  /*14e0*/  ULEA.HI UR5, UR4, UR4, URZ, 0x1 ;  /* 0x0000000404057291 */ /* 0x000fc8000f8f083f */
[----:B------:R-:W-:-:S04]  /*14f0*/  ULOP3.LUT UR5, UR5, 0x1ffffe, URZ, 0xc0, !UPT ;  /* 0x001ffffe05057892 */ /* 0x000fc8000f8ec03f */
[----:B------:R-:W-:-:S03]  /*1500*/  UIADD3 UR5, UR4, -UR5, URZ ;  /* 0x8000000504057290 */ /* 0x000fc6000fffe03f */
[----:B------:R-:W-:Y:S01]  /*1510*/  ULDC UR4, c[0x0][0x28c] ;  /* 0x0000a30000047ab9 */ /* 0x000fe20000000800 */
[----:B------:R-:W-:Y:S01]  /*1520*/  ULEA UR5, UR5, UR41, 0xb ;  /* 0x0000002905057291 */ /* 0x000fe2000f8e583f */
[----:B------:R-:W-:-:S03]  /*1530*/  ISETP.LT.AND P0, PT, RZ, UR4, PT ;  /* 0x00000004ff007c0c */ /* 0x000fc6000bf01270 */
[----:B------:R-:W-:-:S04]  /*1540*/  UIADD3 UR5, UR5, 0x280, URZ ;  /* 0x0000028005057890 */ /* 0x000fc8000fffe03f */
[----:B------:R-:W-:-:S04]  /*1550*/  USHF.R.U32.HI UR5, URZ, 0x4, UR5 ;  /* 0x000000043f057899 */ /* 0x000fc80008011605 */
[----:B------:R-:W-:Y:S02]  /*1560*/  ULOP3.LUT UR42, UR5, 0x3fff, URZ, 0xc0, !UPT ;  /* 0x00003fff052a7892 */ /* 0x000fe4000f8ec03f */
[----:B-12---:R-:W-:Y:S10]  /*1570*/  @P0 BRA `(.L_x_18) ;  /* 0x0000000000400947 */ /* 0x006ff40003800000 */
[----:B------:R-:W-:Y:S01]  /*1580*/  MOV R0, 0x0 ;  /* 0x0000000000007802 */ /* 0x000fe20000000f00 */
[----:B------:R-:W-:Y:S01]  /*1590*/  ULDC.64 UR4, c[0x4][0x68] ;  /* 0x01001a0000047ab9 */ /* 0x000fe20000000a00 */
[----:B------:R-:W-:Y:S01]  /*15a0*/  ULDC.64 UR6, c[0x4][0x8] ;  /* 0x0100020000067ab9 */ /* 0x000fe20000000a00 */
[----:B01----:R-:W-:Y:S01]  /*15b0*/  IMAD.U32 R4, RZ, RZ, UR4 ;  /* 0x00000004ff047e24 */ /* 0x003fe2000f8e00ff */
[----:B------:R0:W1:Y:S01]  /*15c0*/  LDC.64 R14, c[0x4][R0] ;  /* 0x01000000000e7b82 */ /* 0x0000620000000a00 */
[----:B------:R-:W-:Y:S01]  /*15d0*/  IMAD.U32 R5, RZ, RZ, UR5 ;  /* 0x00000005ff057e24 */ /* 0x000fe2000f8e00ff */
[----:B------:R-:W-:Y:S01]  /*15e0*/  ULDC.64 UR4, c[0x4][0x70] ;  /* 0x01001c0000047ab9 */ /* 0x000fe20000000a00 */
[----:B------:R-:W-:Y:S02]  /*15f0*/  IMAD.U32 R10, RZ, RZ, UR6 ;  /* 0x00000006ff0a7e24 */ /* 0x000fe4000f8e00ff */
[----:B------:R-:W-:Y:S02]  /*1600*/  IMAD.U32 R6, RZ, RZ, UR4 ;  /* 0x00000004ff067e24 */ /* 0x000fe4000f8e00ff */
[----:B------:R-:W-:-:S02]  /*1610*/  IMAD.U32 R7, RZ, RZ, UR5 ;  /* 0x00000005ff077e24 */ /* 0x000fc4000f8e00ff */
[----:B------:R-:W-:Y:S02]  /*1620*/  IMAD.U32 R11, RZ, RZ, UR7 ;  /* 0x00000007ff0b7e24 */ /* 0x000fe4000f8e00ff */
[----:B------:R-:W-:Y:S02]  /*1630*/  IMAD.MOV.U32 R8, RZ, RZ, 0x1e1 ;  /* 0x000001e1ff087424 */ /* 0x000fe400078e00ff */
[----:B------:R-:W-:Y:S02]  /*1640*/  IMAD.MOV.U32 R12, RZ, RZ, 0x1 ;  /* 0x00000001ff0c7424 */ /* 0x000fe400078e00ff */
[----:B0-----:R-:W-:-:S07]  /*1650*/  IMAD.MOV.U32 R13, RZ, RZ, RZ ;  /* 0x000000ffff0d7224 */ /* 0x001fce00078e00ff */
[----:B------:R-:W-:-:S07]  /*1660*/  LEPC R20, `(.L_x_18) ;  /* 0x000000001014794e */ /* 0x000fce0000000000 */
[----:B-12--5:R-:W-:Y:S05]  /*1670*/  CALL.ABS.NOINC R14 ;  /* 0x000000000e007343 */ /* 0x026fea0003c00000 */
.L_x_18:
[----:B------:R-:W-:-:S13]  /*1680*/  ISETP.NE.AND P0, PT, R166, 0x3, PT ;  /* 0x00000003a600780c */ /* 0x000fda0003f05270 */
[----:B------:R-:W-:Y:S05]  /*1690*/  @!P0 BRA `(.L_x_19) ;  /* 0x0000000000048947 */ /* 0x000fea0003800000 */
[----:B------:R-:W-:Y:S01]  /*16a0*/  BPT.TRAP 0x1 ;  /* 0x000000040000795c */ /* 0x000fe20000300000 */
.L_x_19:
[----:B------:R-:W-:Y:S01]  /*16b0*/  IMAD.U32 R3, RZ, RZ, UR39 ;  /* 0x00000027ff037e24 */ /* 0x000fe2000f8e00ff */
[----:B------:R-:W-:-:S04]  /*16c0*/  MOV R0, UR38 ;  /* 0x0000002600007c02 */ /* 0x000fc80008000f00 */
[----:B------:R-:W-:Y:S02]  /*16d0*/  LEA R3, R3, UR41, 0x3 ;  /* 0x0000002903037c11 */ /* 0x000fe4000f8e18ff */
[----:B------:R-:W-:-:S04]  /*16e0*/  SHF.L.U32 R0, R0, 0x1f, RZ ;  /* 0x0000001f00007819 */ /* 0x000fc800000006ff */
[----:B------:R3:W4:Y:S01]  /*16f0*/  SYNCS.PHASECHK.TRANS64.TRYWAIT P1, [R3+URZ], R0 ;  /* 0x00000000030075a7 */ /* 0x000722000802017f */
[----:B------:R-:W-:Y:S05]  /*1700*/  @!P0 BRA `(.L_x_20) ;  /* 0x0000000000048947 */ /* 0x000fea0003800000 */
[----:B------:R-:W-:Y:S01]  /*1710*/  BPT.TRAP 0x1 ;  /* 0x000000040000795c */ /* 0x000fe20000300000 */
.L_x_20:
[----:B----4-:R-:W-:Y:S05]  /*1720*/  @P1 BRA `(.L_x_21) ;  /* 0x0000000000081947 */ /* 0x010fea0003800000 */
[----:B------:R-:W4:Y:S02]  /*1730*/  SYNCS.PHASECHK.TRANS64.TRYWAIT P1, [R3+URZ], R0 ;  /* 0x00000000030075a7 */ /* 0x000f24000802017f */
[----:B----4-:R-:W-:Y:S05]  /*1740*/  @!P1 BRA `(.L_x_22) ;  /* 0x000000b4001c9947 */ /* 0x010fea0003800000 */
.L_x_21:
[----:B------:R-:W-:-:S04]  /*1750*/  UISETP.LT.AND UP0, UPT, UR40, 0x1, UPT ;  /* 0x000000012800788c */ /* 0x000fc8000bf01270 */
[----:B------:R-:W-:-:S06]  /*1760*/  USEL UR4, UR40, 0x1, UP0 ;  /* 0x0000000128047887 */ /* 0x000fcc0008000000 */
[----:B---34-:R-:W-:Y:S01]  /*1770*/  IMAD.U32 R0, RZ, RZ, UR4 ;  /* 0x00000004ff007e24 */ /* 0x018fe2000f8e00ff */
[----:B------:R-:W-:Y:S05]  /*1780*/  WARPSYNC.ALL ;  /* 0x0000000000007948 */ /* 0x000fea0003800000 */
[----:B------:R-:W-:-:S04]  /*1790*/  IADD3 R0, -R0, UR40, RZ ;  /* 0x0000002800007c10 */ /* 0x000fc8000fffe1ff */
[----:B------:R-:W-:Y:S01]  /*17a0*/  ISETP.GE.AND P1, PT, R0, 0x1, PT ;  /* 0x000000010000780c */ /* 0x000fe20003f26270 */
[----:B------:R-:W-:Y:S01]  /*17b0*/  UIADD3 UR4, UR41, 0x21280, URZ ;  /* 0x0002128029047890 */ /* 0x000fe2000fffe03f */
[----:B------:R-:W-:Y:S01]  /*17c0*/  WARPGROUP.ARRIVE ;  /* 0x00000000000079c5 */ /* 0x000fe20000000000 */
[----:B------:R-:W-:Y:S02]  /*17d0*/  ULOP3.LUT UR42, UR42, 0x10000, URZ, 0xfc, !UPT ;  /* 0x000100002a2a7892 */ /* 0x000fe4000f8efc3f */
[----:B------:R-:W-:Y:S01]  /*17e0*/  USHF.R.U32.HI UR4, URZ, 0x4, UR4 ;  /* 0x000000043f047899 */ /* 0x000fe20008011604 */
[----:B------:R-:W-:Y:S01]  /*17f0*/  UMOV UR5, 0xc0000010 ;  /* 0xc000001000057882 */ /* 0x000fe20000000000 */
[----:B------:R-:W-:Y:S02]  /*1800*/  UMOV UR7, 0xc0000010 ;  /* 0xc000001000077882 */ /* 0x000fe40000000000 */
[----:B------:R-:W-:-:S04]  /*1810*/  ULOP3.LUT UR4, UR4, 0x3fff, URZ, 0xc0, !UPT ;  /* 0x00003fff04047892 */ /* 0x000fc8000f8ec03f */
[----:B------:R-:W-:Y:S02]  /*1820*/  ULOP3.LUT UR9, UR4, 0x10000, URZ, 0xfc, !UPT ;  /* 0x0001000004097892 */ /* 0x000fe4000f8efc3f */
[----:B------:R-:W-:Y:S02]  /*1830*/  UIMAD UR4, UR39, 0x180, UR42 ;  /* 0x00000180270478a4 */ /* 0x000fe4000f8e022a */
[----:B------:R-:W-:-:S09]  /*1840*/  ULEA UR6, UR39, UR9, 0x8 ;  /* 0x0000000927067291 */ /* 0x000fd2000f8e403f */
[----:B------:R-:W-:Y:S01]  /*1850*/  HGMMA.64x128x16.F32 R88, gdesc[UR4], RZ, !UPT, gsb0 ;  /* 0x01e00000045879f0 */ /* 0x000fe2000c0008ff */
[----:B------:R-:W-:Y:S01]  /*1860*/  UIADD3 UR4, UR4, 0x100, URZ ;  /* 0x0000010004047890 */ /* 0x000fe2000fffe03f */
[----:B------:R-:W-:Y:S01]  /*1870*/  UMOV UR5, 0xc0000010 ;  /* 0xc000001000057882 */ /* 0x000fe20000000000 */
[----:B------:R-:W-:Y:S02]  /*1880*/  WARPGROUP.DEPBAR.LE gsb0, 0x0 ;  /* 0x00008000000079c5 */ /* 0x000fe40000010000 */
[----:B------:R-:W-:-:S07]  /*1890*/  WARPGROUP.ARRIVE ;  /* 0x00000000000079c5 */ /* 0x000fce0000000000 */
[----:B------:R-:W-:Y:S03]  /*18a0*/  HGMMA.64x128x16.F32 R24, gdesc[UR4], RZ, !UPT, gsb0 ;  /* 0x01e00000041879f0 */ /* 0x000fe6000c0008ff */
[----:B------:R-:W-:Y:S02]  /*18b0*/  WARPGROUP.DEPBAR.LE gsb0, 0x0 ;  /* 0x00008000000079c5 */ /* 0x000fe40000010000 */
[----:B------:R-:W-:Y:S05]  /*18c0*/  @!P1 BRA `(.L_x_23) ;  /* 0x0000000000cc9947 */ /* 0x000fea0003800000 */
[----:B------:R-:W-:Y:S01]  /*18d0*/  UIADD3 UR4, UR39, 0x1, URZ ;  /* 0x0000000127047890 */ /* 0x000fe2000fffe03f */
[----:B------:R-:W-:Y:S02]  /*18e0*/  IMAD.MOV.U32 R3, RZ, RZ, R0 ;  /* 0x000000ffff037224 */ /* 0x000fe400078e0000 */
[----:B01----:R-:W-:Y:S01]  /*18f0*/  IMAD.U32 R4, RZ, RZ, UR39 ;  /* 0x00000027ff047e24 */ /* 0x003fe2000f8e00ff */
[----:B------:R-:W-:-:S04]  /*1900*/  UISETP.NE.AND UP0, UPT, UR4, 0x16, UPT ;  /* 0x000000160400788c */ /* 0x000fc8000bf05270 */
[----:B------:R-:W-:Y:S02]  /*1910*/  USEL UR5, URZ, 0x1, UP0 ;  /* 0x000000013f057887 */ /* 0x000fe40008000000 */
[----:B------:R-:W-:Y:S02]  /*1920*/  USEL UR8, UR4, URZ, UP0 ;  /* 0x0000003f04087287 */ /* 0x000fe40008000000 */
[----:B------:R-:W-:-:S06]  /*1930*/  ULOP3.LUT UR5, UR38, UR5, URZ, 0x3c, !UPT ;  /* 0x0000000526057292 */ /* 0x000fcc000f8e3c3f */
[----:B------:R-:W-:-:S07]  /*1940*/  IMAD.U32 R7, RZ, RZ, UR5 ;  /* 0x00000005ff077e24 */ /* 0x000fce000f8e00ff */
.L_x_30:
[----:B------:R-:W-:Y:S05]  /*1950*/  @!P0 BRA `(.L_x_24) ;  /* 0x0000000000048947 */ /* 0x000fea0003800000 */
[----:B------:R-:W-:Y:S01]  /*1960*/  BPT.TRAP 0x1 ;  /* 0x000000040000795c */ /* 0x000fe20000300000 */
.L_x_24:
[----:B------:R-:W-:Y:S01]  /*1970*/  ULEA UR4, UR8, UR41, 0x3 ;  /* 0x0000002908047291 */ /* 0x000fe2000f8e183f */
[----:B------:R-:W-:-:S08]  /*1980*/  SHF.L.U32 R5, R7, 0x1f, RZ ;  /* 0x0000001f07057819 */ /* 0x000fd000000006ff */
[----:B------:R0:W1:Y:S01]  /*1990*/  SYNCS.PHASECHK.TRANS64.TRYWAIT P1, [UR4], R5 ;  /* 0x00000005ff0075a7 */ /* 0x0000620008020144 */
[----:B------:R-:W-:Y:S05]  /*19a0*/  @!P0 BRA `(.L_x_25) ;  /* 0x0000000000048947 */ /* 0x000fea0003800000 */
[----:B------:R-:W-:Y:S01]  /*19b0*/  BPT.TRAP 0x1 ;  /* 0x000000040000795c */ /* 0x000fe20000300000 */
.L_x_25:
[----:B-1----:R-:W-:Y:S05]  /*19c0*/  @P1 BRA `(.L_x_26) ;  /* 0x0000000000081947 */ /* 0x002fea0003800000 */
[----:B------:R-:W1:Y:S02]  /*19d0*/  SYNCS.PHASECHK.TRANS64.TRYWAIT P1, [UR4], R5 ;  /* 0x00000005ff0075a7 */ /* 0x000e640008020144 */
[----:B-1----:R-:W-:Y:S05]  /*19e0*/  @!P1 BRA `(.L_x_27) ;  /* 0x000000b000889947 */ /* 0x002fea0003800000 */
.L_x_26:
[----:B------:R-:W-:Y:S01]  /*19f0*/  UIMAD UR4, UR8, 0x180, UR42 ;  /* 0x00000180080478a4 */ /* 0x000fe2000f8e022a */
[----:B------:R-:W-:Y:S01]  /*1a00*/  WARPGROUP.ARRIVE ;  /* 0x00000000000079c5 */ /* 0x000fe20000000000 */
[----:B------:R-:W-:Y:S01]  /*1a10*/  ULEA UR6, UR8, UR9, 0x8 ;  /* 0x0000000908067291 */ /* 0x000fe2000f8e403f */
[----:B------:R-:W-:Y:S01]  /*1a20*/  UMOV UR5, 0xc0000010 ;  /* 0xc000001000057882 */ /* 0x000fe20000000000 */
[----:B------:R-:W-:-:S07]  /*1a30*/  UMOV UR7, 0xc0000010 ;  /* 0xc000001000077882 */ /* 0x000fce0000000000 */
[----:B------:R-:W-:Y:S01]  /*1a40*/  HGMMA.64x128x16.F32 R88, gdesc[UR4], R88, gsb0 ;  /* 0x01e00000045879f0 */ /* 0x000fe20008000858 */
[----:B------:R-:W-:Y:S01]  /*1a50*/  UIADD3 UR4, UR4, 0x100, URZ ;  /* 0x0000010004047890 */ /* 0x000fe2000fffe03f */
[----:B------:R-:W-:Y:S01]  /*1a60*/  UMOV UR5, 0xc0000010 ;  /* 0xc000001000057882 */ /* 0x000fe20000000000 */
[----:B------:R-:W-:Y:S02]  /*1a70*/  WARPGROUP.DEPBAR.LE gsb0, 0x0 ;  /* 0x00008000000079c5 */ /* 0x000fe40000010000 */
[----:B------:R-:W-:-:S07]  /*1a80*/  WARPGROUP.ARRIVE ;  /* 0x00000000000079c5 */ /* 0x000fce0000000000 */
[----:B------:R-:W-:Y:S03]  /*1a90*/  HGMMA.64x128x16.F32 R24, gdesc[UR4], R24, gsb0 ;  /* 0x01e00000041879f0 */ /* 0x000fe60008000818 */
[----:B------:R-:W-:Y:S02]  /*1aa0*/  WARPGROUP.DEPBAR.LE gsb0, 0x0 ;  /* 0x00008000000079c5 */ /* 0x000fe40000010000 */
[----:B------:R-:W-:Y:S05]  /*1ab0*/  @!P0 BRA `(.L_x_28) ;  /* 0x0000000000048947 */ /* 0x000fea0003800000 */
[----:B------:R-:W-:Y:S01]  /*1ac0*/  BPT.TRAP 0x1 ;  /* 0x000000040000795c */ /* 0x000fe20000300000 */
.L_x_28:
[----:B------:R-:W-:-:S13]  /*1ad0*/  ISETP.NE.AND P1, PT, R22, RZ, PT ;  /* 0x000000ff1600720c */ /* 0x000fda0003f25270 */
[----:B01----:R-:W-:-:S05]  /*1ae0*/  @P1 LEA R5, R4, UR41, 0x3 ;  /* 0x0000002904051c11 */ /* 0x003fca000f8e18ff */
[----:B------:R-:W-:-:S05]  /*1af0*/  @P1 VIADD R5, R5, 0xb0 ;  /* 0x000000b005051836 */ /* 0x000fca0000000000 */
[----:B------:R-:W-:-:S04]  /*1b00*/  @P1 PRMT R5, R152, 0x654, R5 ;  /* 0x0000065498051816 */ /* 0x000fc80000000005 */
[----:B------:R0:W-:Y:S01]  /*1b10*/  @P1 SYNCS.ARRIVE.TRANS64.RED.A1T0 RZ, [R5+URZ], RZ ;  /* 0x000000ff05ff19a7 */ /* 0x0001e2000810043f */
[----:B------:R-:W-:-:S13]  /*1b20*/  ISETP.GT.U32.AND P1, PT, R19, 0x1, PT ;  /* 0x000000011300780c */ /* 0x000fda0003f24070 */
[----:B0-----:R-:W-:Y:S05]  /*1b30*/  @P1 BRA `(.L_x_29) ;  /* 0x0000000000041947 */ /* 0x001fea0003800000 */
[----:B------:R-:W-:Y:S01]  /*1b40*/  BPT.TRAP 0x1 ;  /* 0x000000040000795c */ /* 0x000fe20000300000 */
.L_x_29:
[----:B------:R-:W-:Y:S01]  /*1b50*/  UIADD3 UR8, UR8, 0x1, URZ ;  /* 0x0000000108087890 */ /* 0x000fe2000fffe03f */
[C---:B------:R-:W-:Y:S01]  /*1b60*/  ISETP.GT.AND P2, PT, R3.reuse, 0x1, PT ;  /* 0x000000010300780c */ /* 0x040fe20003f44270 */
[----:B------:R-:W-:Y:S02]  /*1b70*/  VIADD R4, R4, 0x1 ;  /* 0x0000000104047836 */ /* 0x000fe40000000000 */
[----:B------:R-:W-:Y:S01]  /*1b80*/  UISETP.NE.AND UP0, UPT, UR8, 0x16, UPT ;  /* 0x000000160800788c */ /* 0x000fe2000bf05270 */
[----:B------:R-:W-:Y:S02]  /*1b90*/  VIADD R3, R3, 0xffffffff ;  /* 0xffffffff03037836 */ /* 0x000fe40000000000 */
[C---:B------:R-:W-:Y:S01]  /*1ba0*/  ISETP.NE.AND P1, PT, R4.reuse, 0x16, PT ;  /* 0x000000160400780c */ /* 0x040fe20003f25270 */
[----:B------:R-:W-:Y:S02]  /*1bb0*/  USEL UR4, URZ, 0x1, UP0 ;  /* 0x000000013f047887 */ /* 0x000fe40008000000 */
[----:B------:R-:W-:Y:S01]  /*1bc0*/  USEL UR8, UR8, URZ, UP0 ;  /* 0x0000003f08087287 */ /* 0x000fe20008000000 */
[----:B------:R-:W-:-:S03]  /*1bd0*/  SEL R4, R4, RZ, P1 ;  /* 0x000000ff04047207 */ /* 0x000fc60000800000 */
[----:B------:R-:W-:Y:S01]  /*1be0*/  LOP3.LUT R7, R7, UR4, RZ, 0x3c, !PT ;  /* 0x0000000407077c12 */ /* 0x000fe2000f8e3cff */
[----:B------:R-:W-:Y:S07]  /*1bf0*/  @P2 BRA `(.L_x_30) ;  /* 0xfffffffc00542947 */ /* 0x000fee000383ffff */
.L_x_23:
[----:B------:R-:W3:Y:S02]  /*1c00*/  LDC R3, c[0x0][0x28c] ;  /* 0x0000a300ff037b82 */ /* 0x000ee40000000800 */
[----:B---3--:R-:W-:-:S13]  /*1c10*/  ISETP.GE.AND P1, PT, R3, 0x1, PT ;  /* 0x000000010300780c */ /* 0x008fda0003f26270 */
[----:B------:R-:W-:Y:S05]  /*1c20*/  @!P1 BRA `(.L_x_31) ;  /* 0x0000000000389947 */ /* 0x000fea0003800000 */
[----:B------:R-:W-:Y:S05]  /*1c30*/  @!P0 BRA `(.L_x_32) ;  /* 0x0000000000048947 */ /* 0x000fea0003800000 */
[----:B------:R-:W-:Y:S01]  /*1c40*/  BPT.TRAP 0x1 ;  /* 0x000000040000795c */ /* 0x000fe20000300000 */
.L_x_32:
[----:B------:R-:W-:-:S13]  /*1c50*/  ISETP.NE.AND P0, PT, R22, RZ, PT ;  /* 0x000000ff1600720c */ /* 0x000fda0003f05270 */
[----:B------:R-:W-:-:S04]  /*1c60*/  @P0 VIADD R0, R0, UR39 ;  /* 0x0000002700000c36 */ /* 0x000fc80008000000 */
[----:B01----:R-:W-:-:S05]  /*1c70*/  @P0 IMAD.WIDE.U32 R4, R0, -0x45d1745d, RZ ;  /* 0xba2e8ba300040825 */ /* 0x003fca00078e00ff */
[----:B------:R-:W-:-:S05]  /*1c80*/  @P0 SHF.R.U32.HI R5, RZ, 0x4, R5 ;  /* 0x00000004ff050819 */ /* 0x000fca0000011605 */
[----:B------:R-:W-:-:S05]  /*1c90*/  @P0 IMAD R0, R5, -0x16, R0 ;  /* 0xffffffea05000824 */ /* 0x000fca00078e0200 */
[----:B------:R-:W-:-:S05]  /*1ca0*/  @P0 LEA R0, R0, UR41, 0x3 ;  /* 0x0000002900000c11 */ /* 0x000fca000f8e18ff */
[----:B------:R-:W-:-:S05]  /*1cb0*/  @P0 VIADD R3, R0, 0xb0 ;  /* 0x000000b000030836 */ /* 0x000fca0000000000 */
[----:B------:R-:W-:-:S04]  /*1cc0*/  @P0 PRMT R3, R152, 0x654, R3 ;  /* 0x0000065498030816 */ /* 0x000fc80000000003 */
[----:B------:R3:W-:Y:S01]  /*1cd0*/  @P0 SYNCS.ARRIVE.TRANS64.RED.A1T0 RZ, [R3+URZ], RZ ;  /* 0x000000ff03ff09a7 */ /* 0x0007e2000810043f */
[----:B------:R-:W-:-:S13]  /*1ce0*/  ISETP.GT.U32.AND P0, PT, R19, 0x1, PT ;  /* 0x000000011300780c */ /* 0x000fda0003f04070 */
[----:B---3--:R-:W-:Y:S05]  /*1cf0*/  @P0 BRA `(.L_x_31) ;  /* 0x0000000000040947 */ /* 0x008fea0003800000 */
[----:B------:R-:W-:Y:S01]  /*1d00*/  BPT.TRAP 0x1 ;  /* 0x000000040000795c */ /* 0x000fe20000300000 */
.L_x_31:
[----:B------:R-:W3:Y:S01]  /*1d10*/  LDC R6, c[0x0][0x288] ;  /* 0x0000a200ff067b82 */ /* 0x000ee20000000800 */
[--C-:B------:R-:W-:Y:S01]  /*1d20*/  SHF.R.U32.HI R0, RZ, 0x2, R18.reuse ;  /* 0x00000002ff007819 */ /* 0x100fe20000011612 */
[----:B------:R-:W-:Y:S01]  /*1d30*/  IMAD.SHL.U32 R13, R154, 0x80, RZ ;  /* 0x000000809a0d7824 */ /* 0x000fe200078e00ff */
[----:B01----:R-:W-:Y:S01]  /*1d40*/  LOP3.LUT R4, R18, 0x60, RZ, 0xc0, !PT ;  /* 0x0000006012047812 */ /* 0x003fe200078ec0ff */
[----:B------:R-:W-:Y:S01]  /*1d50*/  UIADD3 UR39, UR40, UR39, URZ ;  /* 0x0000002728277290 */ /* 0x000fe2000fffe03f */
[----:B------:R-:W-:Y:S01]  /*1d60*/  SHF.R.U32.HI R5, RZ, 0x7, R18 ;  /* 0x00000007ff057819 */ /* 0x000fe20000011612 */
[----:B------:R-:W-:Y:S01]  /*1d70*/  ULDC UR7, c[0x0][0x284] ;  /* 0x0000a10000077ab9 */ /* 0x000fe20000000800 */
[----:B------:R-:W-:Y:S01]  /*1d80*/  LOP3.LUT R3, R0, 0x7, RZ, 0xc0, !PT ;  /* 0x0000000700037812 */ /* 0x000fe200078ec0ff */
[----:B------:R-:W-:Y:S01]  /*1d90*/  UISETP.GT.U32.AND UP0, UPT, UR39, 0x15, UPT ;  /* 0x000000152700788c */ /* 0x000fe2000bf04070 */
[----:B------:R-:W-:Y:S01]  /*1da0*/  SHF.R.U32.HI R4, RZ, 0x1, R4 ;  /* 0x00000001ff047819 */ /* 0x000fe20000011604 */
[----:B------:R-:W-:Y:S01]  /*1db0*/  UISETP.GE.U32.AND UP1, UPT, UR40, 0x16, UPT ;  /* 0x000000162800788c */ /* 0x000fe2000bf26070 */
[----:B------:R-:W-:Y:S01]  /*1dc0*/  LOP3.LUT R0, R5, 0x1, RZ, 0xc0, !PT ;  /* 0x0000000105007812 */ /* 0x000fe200078ec0ff */
[----:B------:R-:W-:Y:S01]  /*1dd0*/  UISETP.LT.U32.AND UP0, UPT, UR40, 0x16, UP0 ;  /* 0x000000162800788c */ /* 0x000fe20008701070 */
[----:B------:R-:W-:Y:S01]  /*1de0*/  IADD3 R5, RZ, -R4, -R3 ;  /* 0x80000004ff057210 */ /* 0x000fe20007ffe803 */
[----:B------:R-:W-:Y:S01]  /*1df0*/  ULDC.64 UR8, c[0x0][0x5d0] ;  /* 0x0001740000087ab9 */ /* 0x000fe20000000a00 */
[----:B------:R-:W-:Y:S01]  /*1e00*/  SHF.R.S32.HI R21, RZ, 0x1f, R23 ;  /* 0x0000001fff157819 */ /* 0x000fe20000011417 */
[C---:B------:R-:W-:Y:S01]  /*1e10*/  IMAD.SHL.U32 R8, R0.reuse, 0x40, RZ ;  /* 0x0000004000087824 */ /* 0x040fe200078e00ff */
[----:B------:R-:W-:Y:S01]  /*1e20*/  UIMAD.WIDE.U32 UR4, UR39, -0x45d1745d, URZ ;  /* 0xba2e8ba3270478a5 */ /* 0x000fe2000f8e003f */
[----:B------:R-:W-:Y:S01]  /*1e30*/  IMAD R9, R0, -0x40, R5 ;  /* 0xffffffc000097824 */ /* 0x000fe200078e0205 */
[----:B------:R-:W-:Y:S01]  /*1e40*/  LOP3.LUT R0, R18, 0x3, RZ, 0xc0, !PT ;  /* 0x0000000312007812 */ /* 0x000fe200078ec0ff */
[----:B------:R-:W-:Y:S01]  /*1e50*/  USEL UR6, URZ, 0x1, !UP0 ;  /* 0x000000013f067887 */ /* 0x000fe2000c000000 */
[----:B------:R-:W-:Y:S01]  /*1e60*/  LOP3.LUT R3, R8, 0x40, R3, 0xe2, !PT ;  /* 0x0000004008037812 */ /* 0x000fe200078ee203 */
[----:B------:R-:W-:-:S02]  /*1e70*/  USHF.R.U32.HI UR4, URZ, 0x4, UR5 ;  /* 0x000000043f047899 */ /* 0x000fc40008011605 */
[----:B---3--:R-:W-:Y:S01]  /*1e80*/  IMAD R10, R0, -0x2, R6 ;  /* 0xfffffffe000a7824 */ /* 0x008fe200078e0206 */
[----:B------:R-:W-:Y:S01]  /*1e90*/  LOP3.LUT R8, R3, R4, RZ, 0xfc, !PT ;  /* 0x0000000403087212 */ /* 0x000fe200078efcff */
[----:B------:R-:W-:Y:S01]  /*1ea0*/  IMAD R0, R153, 0xc0, RZ ;  /* 0x000000c099007824 */ /* 0x000fe200078e02ff */
[----:B------:R-:W-:Y:S01]  /*1eb0*/  ISETP.GE.AND P0, PT, R13, R6, PT ;  /* 0x000000060d00720c */ /* 0x000fe20003f06270 */
[----:B------:R-:W-:Y:S01]  /*1ec0*/  IMAD.SHL.U32 R4, R18, 0x2, RZ ;  /* 0x0000000212047824 */ /* 0x000fe200078e00ff */
[----:B------:R-:W-:Y:S01]  /*1ed0*/  ULOP3.LUT UR38, UR38, UR6, URZ, 0x3c, !UPT ;  /* 0x0000000626267292 */ /* 0x000fe2000f8e3c3f */
[----:B------:R-:W-:Y:S01]  /*1ee0*/  IMAD R6, R21, UR8, RZ ;  /* 0x0000000815067c24 */ /* 0x000fe2000f8e02ff */
[C---:B------:R-:W-:Y:S01]  /*1ef0*/  ISETP.GE.OR P0, PT, R0.reuse, UR7, P0 ;  /* 0x0000000700007c0c */ /* 0x040fe20008706670 */
[----:B------:R-:W-:Y:S01]  /*1f00*/  UIMAD UR39, UR4, -0x16, UR39 ;  /* 0xffffffea042778a4 */ /* 0x000fe2000f8e0227 */
[----:B------:R-:W-:Y:S01]  /*1f10*/  LOP3.LUT R4, R13, 0x6, R4, 0xf8, !PT ;  /* 0x000000060d047812 */ /* 0x000fe200078ef804 */
[----:B------:R-:W-:Y:S01]  /*1f20*/  IMAD R11, R23, UR9, R6 ;  /* 0x00000009170b7c24 */ /* 0x000fe2000f8e0206 */
[----:B------:R-:W-:Y:S01]  /*1f30*/  IADD3 R3, -R0, UR7, R9 ;  /* 0x0000000700037c10 */ /* 0x000fe2000fffe109 */
[----:B------:R-:W-:Y:S01]  /*1f40*/  IMAD.MOV.U32 R9, RZ, RZ, RZ ;  /* 0x000000ffff097224 */ /* 0x000fe200078e00ff */
[----:B------:R-:W-:Y:S01]  /*1f50*/  SHF.R.S32.HI R5, RZ, 0x1f, R4 ;  /* 0x0000001fff057819 */ /* 0x000fe20000011404 */
[----:B------:R-:W-:Y:S01]  /*1f60*/  @UP1 ULOP3.LUT UR38, UR38, 0x1, UR4, 0x78, !UPT ;  /* 0x0000000126261892 */ /* 0x000fe2000f8e7804 */
[----:B------:R-:W-:-:S02]  /*1f70*/  IMAD.IADD R0, R10, 0x1, -R13 ;  /* 0x000000010a007824 */ /* 0x000fc400078e0a0d */
[----:B------:R-:W-:-:S04]  /*1f80*/  IMAD.WIDE R8, R153, 0xc0, R8 ;  /* 0x000000c099087825 */ /* 0x000fc800078e0208 */
[----:B------:R-:W-:-:S04]  /*1f90*/  IMAD.WIDE.U32 R6, R23, UR8, R4 ;  /* 0x0000000817067c25 */ /* 0x000fc8000f8e0004 */
[----:B------:R-:W-:Y:S02]  /*1fa0*/  IMAD.IADD R11, R7, 0x1, R11 ;  /* 0x00000001070b7824 */ /* 0x000fe400078e020b */
[----:B------:R-:W-:Y:S02]  /*1fb0*/  IMAD.MOV.U32 R153, RZ, RZ, -0x1 ;  /* 0xffffffffff997424 */ /* 0x000fe400078e00ff */
[----:B------:R-:W-:Y:S01]  /*1fc0*/  IMAD.MOV.U32 R10, RZ, RZ, R6 ;  /* 0x000000ffff0a7224 */ /* 0x000fe200078e0006 */
[----:B------:R-:W-:Y:S06]  /*1fd0*/  @P0 BRA `(.L_x_33) ;  /* 0x00000084005c0947 */ /* 0x000fec0003800000 */
[----:B------:R-:W0:Y:S01]  /*1fe0*/  LDC.64 R6, c[0x0][0x5c8] ;  /* 0x00017200ff067b82 */ /* 0x000e220000000a00 */
[----:B-----5:R-:W-:Y:S01]  /*1ff0*/  FSETP.NEU.AND P0, PT, R156, RZ, PT ;  /* 0x000000ff9c00720b */ /* 0x020fe20003f0d000 */
[----:B------:R-:W-:Y:S01]  /*2000*/  BSSY B0, `(.L_x_33) ;  /* 0x0000854000007945 */ /* 0x000fe20003800000 */
[----:B------:R-:W-:-:S04]  /*2010*/  ISETP.GT.AND P3, PT, R3, RZ, PT ;  /* 0x000000ff0300720c */ /* 0x000fc80003f64270 */
[----:B------:R-:W-:Y:S01]  /*2020*/  ISETP.GT.AND P1, PT, R0, RZ, P3 ;  /* 0x000000ff0000720c */ /* 0x000fe20001f24270 */
[-C--:B0-----:R-:W-:Y:S02]  /*2030*/  IMAD R12, R9, R6.reuse, RZ ;  /* 0x00000006090c7224 */ /* 0x081fe400078e02ff */
[----:B------:R-:W-:-:S04]  /*2040*/  IMAD.WIDE.U32 R168, R8, R6, R10 ;  /* 0x0000000608a87225 */ /* 0x000fc800078e000a */
[----:B------:R-:W-:-:S04]  /*2050*/  IMAD R11, R8, R7, R12 ;  /* 0x00000007080b7224 */ /* 0x000fc800078e020c */
[----:B------:R-:W-:Y:S01]  /*2060*/  IMAD.IADD R171, R169, 0x1, R11 ;  /* 0x00000001a9ab7824 */ /* 0x000fe200078e020b */
[----:B------:R-:W-:Y:S06]  /*2070*/  @!P0 BRA `(.L_x_34) ;  /* 0x0000006000048947 */ /* 0x000fec0003800000 */
[----:B------:R-:W0:Y:S01]  /*2080*/  LDC.64 R12, c[0x0][0x5b8] ;  /* 0x00016e00ff0c7b82 */ /* 0x000e220000000a00 */
[----:B------:R-:W-:-:S07]  /*2090*/  ULDC.64 UR4, c[0x0][0x5c0] ;  /* 0x0001700000047ab9 */ /* 0x000fce0000000a00 */
[----:B------:R-:W1:Y:S08]  /*20a0*/  LDC.64 R14, c[0x0][0x5b0] ;  /* 0x00016c00ff0e7b82 */ /* 0x000e700000000a00 */
[----:B------:R-:W3:Y:S01]  /*20b0*/  LDC.64 R10, c[0x0][0x5a8] ;  /* 0x00016a00ff0a7b82 */ /* 0x000ee20000000a00 */
[----:B0-----:R-:W-:-:S04]  /*20c0*/  IMAD R20, R21, R12, RZ ;  /* 0x0000000c15147224 */ /* 0x001fc800078e02ff */
[C---:B------:R-:W-:Y:S02]  /*20d0*/  IMAD R13, R23.reuse, R13, R20 ;  /* 0x0000000d170d7224 */ /* 0x040fe400078e0214 */
[----:B------:R-:W-:-:S04]  /*20e0*/  IMAD.WIDE.U32 R20, R23, R12, R4 ;  /* 0x0000000c17147225 */ /* 0x000fc800078e0004 */
[-C--:B-1----:R-:W-:Y:S02]  /*20f0*/  IMAD R154, R9, R14.reuse, RZ ;  /* 0x0000000e099a7224 */ /* 0x082fe400078e02ff */
[----:B------:R-:W-:Y:S02]  /*2100*/  IMAD.IADD R159, R21, 0x1, R13 ;  /* 0x00000001159f7824 */ /* 0x000fe400078e020d */
[----:B------:R-:W-:Y:S02]  /*2110*/  IMAD.MOV.U32 R158, RZ, RZ, R20 ;  /* 0x000000ffff9e7224 */ /* 0x000fe400078e0014 */
[C---:B------:R-:W-:Y:S02]  /*2120*/  IMAD R167, R8.reuse, R15, R154 ;  /* 0x0000000f08a77224 */ /* 0x040fe400078e029a */
[----:B------:R-:W-:-:S04]  /*2130*/  IMAD.WIDE.U32 R160, R8, R14, R158 ;  /* 0x0000000e08a07225 */ /* 0x000fc800078e009e */
[----:B------:R-:W-:Y:S01]  /*2140*/  IMAD.IADD R154, R161, 0x1, R167 ;  /* 0x00000001a19a7824 */ /* 0x000fe200078e02a7 */
[----:B---3--:R-:W-:-:S04]  /*2150*/  LEA R162, P0, R160, R10, 0x1 ;  /* 0x0000000aa0a27211 */ /* 0x008fc800078008ff */
[----:B------:R-:W-:-:S05]  /*2160*/  LEA.HI.X R163, R160, R11, R154, 0x1, P0 ;  /* 0x0000000ba0a37211 */ /* 0x000fca00000f0c9a */
[----:B------:R0:W2:Y:S01]  /*2170*/  @P1 LDG.E.LTC128B.U16 R154, desc[UR36][R162.64] ;  /* 0x00000024a29a1981 */ /* 0x0000a2000c1e1520 */
[----:B------:R-:W-:Y:S01]  /*2180*/  LEA R160, P0, R168, UR4, 0x1 ;  /* 0x00000004a8a07c11 */ /* 0x000fe2000f8008ff */
[----:B------:R-:W-:Y:S01]  /*2190*/  IMAD.WIDE.U32 R164, R8, R14, R4 ;  /* 0x0000000e08a47225 */ /* 0x000fe200078e0004 */
[----:B------:R-:W-:Y:S01]  /*21a0*/  ISETP.GT.AND P2, PT, R0, 0x1, P3 ;  /* 0x000000010000780c */ /* 0x000fe20001f44270 */
[----:B------:R-:W-:Y:S01]  /*21b0*/  BSSY B1, `(.L_x_35) ;  /* 0x0000010000017945 */ /* 0x000fe20003800000 */
[----:B------:R-:W-:Y:S01]  /*21c0*/  LEA.HI.X R161, R168, UR5, R171, 0x1, P0 ;  /* 0x00000005a8a17c11 */ /* 0x000fe200080f0cab */
[----:B------:R-:W-:Y:S02]  /*21d0*/  IMAD.IADD R165, R167, 0x1, R165 ;  /* 0x00000001a7a57824 */ /* 0x000fe400078e02a5 */
[----:B------:R-:W-:-:S03]  /*21e0*/  IMAD.WIDE.U32 R164, R23, R12, R164 ;  /* 0x0000000c17a47225 */ /* 0x000fc600078e00a4 */
[----:B0-----:R-:W-:Y:S01]  /*21f0*/  LEA R162, P0, R164, R10, 0x1 ;  /* 0x0000000aa4a27211 */ /* 0x001fe200078008ff */
[----:B--2---:R-:W-:-:S05]  /*2200*/  HADD2.F32 R157, -RZ, R154.H0_H0 ;  /* 0x2000009aff9d7230 */ /* 0x004fca0000004100 */
[----:B------:R-:W-:-:S04]  /*2210*/  FMUL R157, R157, R156 ;  /* 0x0000009c9d9d7220 */ /* 0x000fc80000400000 */
[----:B------:R-:W-:Y:S01]  /*2220*/  FFMA R157, R88, R155, R157 ;  /* 0x0000009b589d7223 */ /* 0x000fe2000000009d */
[----:B------:R-:W-:Y:S01]  /*2230*/  IMAD.IADD R88, R13, 0x1, R165 ;  /* 0x000000010d587824 */ /* 0x000fe200078e02a5 */
[----:B------:R-:W-:-:S03]  /*2240*/  SHF.L.U64.HI R165, R14, 0x3, R15 ;  /* 0x000000030ea57819 */ /* 0x000fc6000001020f */
[----:B------:R-:W-:Y:S02]  /*2250*/  F2FP.F16.F32.PACK_AB R157, RZ, R157 ;  /* 0x0000009dff9d723e */ /* 0x000fe400000000ff */
[----:B------:R-:W-:Y:S02]  /*2260*/  LEA.HI.X R163, R164, R11, R88, 0x1, P0 ;  /* 0x0000000ba4a37211 */ /* 0x000fe400000f0c58 */
[----:B------:R-:W-:Y:S01]  /*2270*/  SHF.L.U32 R164, R14, 0x3, RZ ;  /* 0x000000030ea47819 */ /* 0x000fe200000006ff */
[----:B------:R0:W-:Y:S01]  /*2280*/  @P1 STG.E.U16 desc[UR36][R160.64], R157 ;  /* 0x0000009da0001986 */ /* 0x0001e2000c101524 */
[----:B------:R-:W-:Y:S05]  /*2290*/  @!P2 BRA `(.L_x_36) ;  /* 0x000000000004a947 */ /* 0x000fea0003800000 */
[----:B------:R1:W5:Y:S02]  /*22a0*/  LDG.E.LTC128B.U16 R154, desc[UR36][R162.64+0x2] ;  /* 0x00000224a29a7981 */ /* 0x000364000c1e1520 */
.L_x_36:
[----:B------:R-:W-:Y:S05]  /*22b0*/  BSYNC B1 ;  /* 0x0000000000017941 */ /* 0x000fea0003800000 */
.L_x_35:
[----:B0----5:R-:W-:Y:S01]  /*22c0*/  HADD2.F32 R157, -RZ, R154.H0_H0 ;  /* 0x2000009aff9d7230 */ /* 0x021fe20000004100 */
[----:B------:R-:W-:Y:S01]  /*22d0*/  ISETP.GT.AND P0, PT, R3, 0x8, PT ;  /* 0x000000080300780c */ /* 0x000fe20003f04270 */
[----:B------:R-:W-:-:S04]  /*22e0*/  IMAD.WIDE.U32 R170, R8, R14, R164 ;  /* 0x0000000e08aa7225 */ /* 0x000fc800078e00a4 */
[----:B------:R-:W-:Y:S01]  /*22f0*/  FMUL R88, R157, R156 ;  /* 0x0000009c9d587220 */ /* 0x000fe20000400000 */
[----:B------:R-:W-:Y:S01]  /*2300*/  IMAD.IADD R169, R167, 0x1, R171 ;  /* 0x00000001a7a97824 */ /* 0x000fe200078e02ab */
[----:B------:R-:W-:Y:S02]  /*2310*/  IADD3 R157, P4, R20, R170, RZ ;  /* 0x000000aa149d7210 */ /* 0x000fe40007f9e0ff */
[----:B------:R-:W-:Y:S01]  /*2320*/  FFMA R89, R89, R155, R88 ;  /* 0x0000009b59597223 */ /* 0x000fe20000000058 */
[----:B------:R-:W-:Y:S02]  /*2330*/  ISETP.GT.AND P1, PT, R0, RZ, P0 ;  /* 0x000000ff0000720c */ /* 0x000fe40000724270 */
[----:B------:R-:W-:Y:S01]  /*2340*/  IMAD.X R168, R169, 0x1, R159, P4 ;  /* 0x00000001a9a87824 */ /* 0x000fe200020e069f */
[----:B------:R-:W-:Y:S02]  /*2350*/  LEA R88, P4, R157, R10, 0x1 ;  /* 0x0000000a9d587211 */ /* 0x000fe400078808ff */
[----:B------:R-:W-:-:S02]  /*2360*/  F2FP.F16.F32.PACK_AB R167, RZ, R89 ;  /* 0x00000059ffa7723e */ /* 0x000fc400000000ff */
[----:B------:R-:W-:Y:S02]  /*2370*/  LEA.HI.X R89, R157, R11, R168, 0x1, P4 ;  /* 0x0000000b9d597211 */ /* 0x000fe400020f0ca8 */
[----:B------:R-:W-:-:S05]  /*2380*/  PRMT R171, R167, 0x7610, R171 ;  /* 0x00007610a7ab7816 */ /* 0x000fca00000000ab */
[----:B------:R0:W-:Y:S04]  /*2390*/  @P2 STG.E.U16 desc[UR36][R160.64+0x2], R171 ;  /* 0x000002aba0002986 */ /* 0x0001e8000c101524 */
[----:B------:R2:W3:Y:S01]  /*23a0*/  @P1 LDG.E.LTC128B.U16 R154, desc[UR36][R88.64] ;  /* 0x00000024589a1981 */ /* 0x0004e2000c1e1520 */
[----:B------:R-:W-:Y:S01]  /*23b0*/  IMAD.SHL.U32 R157, R6, 0x10, RZ ;  /* 0x00000010069d7824 */ /* 0x000fe200078e00ff */
[----:B------:R-:W-:Y:S01]  /*23c0*/  IADD3 R170, P2, R4, R170, RZ ;  /* 0x000000aa04aa7210 */ /* 0x000fe20007f5e0ff */
[----:B------:R-:W-:Y:S03]  /*23d0*/  BSSY B1, `(.L_x_37) ;  /* 0x0000011000017945 */ /* 0x000fe60003800000 */
[----:B------:R-:W-:Y:S01]  /*23e0*/  IADD3 R168, P4, R157, R160, RZ ;  /* 0x000000a09da87210 */ /* 0x000fe20007f9e0ff */
[----:B0-----:R-:W-:Y:S01]  /*23f0*/  IMAD.X R171, R5, 0x1, R169, P2 ;  /* 0x0000000105ab7824 */ /* 0x001fe200010e06a9 */
[----:B------:R-:W-:Y:S01]  /*2400*/  ISETP.GT.AND P2, PT, R0, 0x1, P0 ;  /* 0x000000010000780c */ /* 0x000fe20000744270 */
[----:B------:R-:W-:-:S04]  /*2410*/  IMAD.WIDE.U32 R170, R23, R12, R170 ;  /* 0x0000000c17aa7225 */ /* 0x000fc800078e00aa */
[----:B------:R-:W-:Y:S01]  /*2420*/  IMAD.IADD R171, R13, 0x1, R171 ;  /* 0x000000010dab7824 */ /* 0x000fe200078e02ab */
[----:B--2---:R-:W-:-:S04]  /*2430*/  LEA R88, P5, R170, R10, 0x1 ;  /* 0x0000000aaa587211 */ /* 0x004fc800078a08ff */
[----:B------:R-:W-:Y:S01]  /*2440*/  LEA.HI.X R89, R170, R11, R171, 0x1, P5 ;  /* 0x0000000baa597211 */ /* 0x000fe200028f0cab */
[----:B---3--:R-:W-:-:S05]  /*2450*/  HADD2.F32 R167, -RZ, R154.H0_H0 ;  /* 0x2000009affa77230 */ /* 0x008fca0000004100 */
[----:B------:R-:W-:-:S04]  /*2460*/  FMUL R167, R167, R156 ;  /* 0x0000009ca7a77220 */ /* 0x000fc80000400000 */
[----:B------:R-:W-:Y:S01]  /*2470*/  FFMA R90, R90, R155, R167 ;  /* 0x0000009b5a5a7223 */ /* 0x000fe200000000a7 */
[----:B------:R-:W-:-:S04]  /*2480*/  SHF.L.U64.HI R167, R6, 0x4, R7 ;  /* 0x0000000406a77819 */ /* 0x000fc80000010207 */
[----:B------:R-:W-:Y:S01]  /*2490*/  F2FP.F16.F32.PACK_AB R90, RZ, R90 ;  /* 0x0000005aff5a723e */ /* 0x000fe200000000ff */
[----:B------:R-:W-:-:S05]  /*24a0*/  IMAD.X R169, R167, 0x1, R161, P4 ;  /* 0x00000001a7a97824 */ /* 0x000fca00020e06a1 */
[----:B------:R0:W-:Y:S01]  /*24b0*/  @P1 STG.E.U16 desc[UR36][R168.64], R90 ;  /* 0x0000005aa8001986 */ /* 0x0001e2000c101524 */
[----:B------:R-:W-:Y:S05]  /*24c0*/  @!P2 BRA `(.L_x_38) ;  /* 0x000000000004a947 */ /* 0x000fea0003800000 */
[----:B------:R2:W5:Y:S02]  /*24d0*/  LDG.E.LTC128B.U16 R154, desc[UR36][R88.64+0x2] ;  /* 0x00000224589a7981 */ /* 0x000564000c1e1520 */
.L_x_38:
[----:B------:R-:W-:Y:S05]  /*24e0*/  BSYNC B1 ;  /* 0x0000000000017941 */ /* 0x000fea0003800000 */
.L_x_37:
[----:B-----5:R-:W-:Y:S01]  /*24f0*/  HADD2.F32 R171, -RZ, R154.H0_H0 ;  /* 0x2000009affab7230 */ /* 0x020fe20000004100 */
[----:B------:R-:W-:Y:S01]  /*2500*/  ISETP.GT.AND P1, PT, R0, 0x8, P3 ;  /* 0x000000080000780c */ /* 0x000fe20001f24270 */
[----:B------:R-:W-:Y:S03]  /*2510*/  BSSY B1, `(.L_x_39) ;  /* 0x000000a000017945 */ /* 0x000fe60003800000 */
[----:B0-----:R-:W-:-:S04]  /*2520*/  FMUL R90, R171, R156 ;  /* 0x0000009cab5a7220 */ /* 0x001fc80000400000 */
[----:B------:R-:W-:Y:S01]  /*2530*/  FFMA R90, R91, R155, R90 ;  /* 0x0000009b5b5a7223 */ /* 0x000fe2000000005a */
[----:B------:R-:W-:-:S04]  /*2540*/  @P2 IMAD.MOV.U32 R91, RZ, RZ, R169 ;  /* 0x000000ffff5b2224 */ /* 0x000fc800078e00a9 */
[----:B------:R-:W-:-:S04]  /*2550*/  F2FP.F16.F32.PACK_AB R90, RZ, R90 ;  /* 0x0000005aff5a723e */ /* 0x000fc800000000ff */
[----:B------:R-:W-:Y:S01]  /*2560*/  PRMT R170, R90, 0x7610, R170 ;  /* 0x000076105aaa7816 */ /* 0x000fe200000000aa */
[----:B------:R-:W-:-:S05]  /*2570*/  @P2 IMAD.MOV.U32 R90, RZ, RZ, R168 ;  /* 0x000000ffff5a2224 */ /* 0x000fca00078e00a8 */
[----:B------:R0:W-:Y:S01]  /*2580*/  @P2 STG.E.U16 desc[UR36][R90.64+0x2], R170 ;  /* 0x000002aa5a002986 */ /* 0x0001e2000c101524 */
[----:B------:R-:W-:Y:S05]  /*2590*/  @!P1 BRA `(.L_x_40) ;  /* 0x0000000000049947 */ /* 0x000fea0003800000 */
[----:B------:R3:W5:Y:S02]  /*25a0*/  LDG.E.LTC128B.U16 R154, desc[UR36][R162.64+0x10] ;  /* 0x00001024a29a7981 */ /* 0x000764000c1e1520 */
.L_x_40:
[----:B------:R-:W-:Y:S05]  /*25b0*/  BSYNC B1 ;  /* 0x0000000000017941 */ /* 0x000fea0003800000 */
.L_x_39:
[----:B0----5:R-:W-:Y:S01]  /*25c0*/  HADD2.F32 R91, -RZ, R154.H0_H0 ;  /* 0x2000009aff5b7230 */ /* 0x021fe20000004100 */
[----:B------:R-:W-:Y:S01]  /*25d0*/  ISETP.GT.AND P2, PT, R0, 0x9, P3 ;  /* 0x000000090000780c */ /* 0x000fe20001f44270 */
[----:B------:R-:W-:Y:S01]  /*25e0*/  @P1 IMAD.MOV.U32 R90, RZ, RZ, R160 ;  /* 0x000000ffff5a1224 */ /* 0x000fe200078e00a0 */
[----:B------:R-:W-:Y:S02]  /*25f0*/  BSSY B1, `(.L_x_41) ;  /* 0x0000009000017945 */ /* 0x000fe40003800000 */
[----:B------:R-:W-:-:S04]  /*2600*/  FMUL R91, R91, R156 ;  /* 0x0000009c5b5b7220 */ /* 0x000fc80000400000 */
[----:B------:R-:W-:-:S05]  /*2610*/  FFMA R91, R92, R155, R91 ;  /* 0x0000009b5c5b7223 */ /* 0x000fca000000005b */
[----:B------:R-:W-:-:S04]  /*2620*/  F2FP.F16.F32.PACK_AB R91, RZ, R91 ;  /* 0x0000005bff5b723e */ /* 0x000fc800000000ff */
[----:B------:R-:W-:Y:S01]  /*2630*/  PRMT R92, R91, 0x7610, R92 ;  /* 0x000076105b5c7816 */ /* 0x000fe2000000005c */
[----:B------:R-:W-:-:S05]  /*2640*/  @P1 IMAD.MOV.U32 R91, RZ, RZ, R161 ;  /* 0x000000ffff5b1224 */ /* 0x000fca00078e00a1 */
[----:B------:R0:W-:Y:S01]  /*2650*/  @P1 STG.E.U16 desc[UR36][R90.64+0x10], R92 ;  /* 0x0000105c5a001986 */ /* 0x0001e2000c101524 */
[----:B------:R-:W-:Y:S05]  /*2660*/  @!P2 BRA `(.L_x_42) ;  /* 0x000000000004a947 */ /* 0x000fea0003800000 */
[----:B------:R4:W5:Y:S02]  /*2670*/  LDG.E.LTC128B.U16 R154, desc[UR36][R162.64+0x12] ;  /* 0x00001224a29a7981 */ /* 0x000964000c1e1520 */
.L_x_42:
[----:B------:R-:W-:Y:S05]  /*2680*/  BSYNC B1 ;  /* 0x0000000000017941 */ /* 0x000fea0003800000 */
.L_x_41:
[----:B0----5:R-:W-:Y:S01]  /*2690*/  HADD2.F32 R91, -RZ, R154.H0_H0 ;  /* 0x2000009aff5b7230 */ /* 0x021fe20000004100 */
[----:B------:R-:W-:Y:S01]  /*26a0*/  ISETP.GT.AND P1, PT, R0, 0x8, P0 ;  /* 0x000000080000780c */ /* 0x000fe20000724270 */
[----:B------:R-:W-:Y:S03]  /*26b0*/  BSSY B1, `(.L_x_43) ;  /* 0x000000a000017945 */ /* 0x000fe60003800000 */
[----:B------:R-:W-:Y:S01]  /*26c0*/  FMUL R90, R91, R156 ;  /* 0x0000009c5b5a7220 */ /* 0x000fe20000400000 */
[----:B------:R-:W-:-:S03]  /*26d0*/  @P2 IMAD.MOV.U32 R91, RZ, RZ, R161 ;  /* 0x000000ffff5b2224 */ /* 0x000fc600078e00a1 */
[----:B------:R-:W-:-:S05]  /*26e0*/  FFMA R90, R93, R155, R90 ;  /* 0x0000009b5d5a7223 */ /* 0x000fca000000005a */
[----:B------:R-:W-:-:S04]  /*26f0*/  F2FP.F16.F32.PACK_AB R90, RZ, R90 ;  /* 0x0000005aff5a723e */ /* 0x000fc800000000ff */
[----:B------:R-:W-:Y:S01]  /*2700*/  PRMT R92, R90, 0x7610, R92 ;  /* 0x000076105a5c7816 */ /* 0x000fe2000000005c */
[----:B------:R-:W-:-:S05]  /*2710*/  @P2 IMAD.MOV.U32 R90, RZ, RZ, R160 ;  /* 0x000000ffff5a2224 */ /* 0x000fca00078e00a0 */
[----:B------:R0:W-:Y:S01]  /*2720*/  @P2 STG.E.U16 desc[UR36][R90.64+0x12], R92 ;  /* 0x0000125c5a002986 */ /* 0x0001e2000c101524 */
[----:B------:R-:W-:Y:S05]  /*2730*/  @!P1 BRA `(.L_x_44) ;  /* 0x0000000000049947 */ /* 0x000fea0003800000 */
[----:B------:R0:W5:Y:S02]  /*2740*/  LDG.E.LTC128B.U16 R154, desc[UR36][R88.64+0x10] ;  /* 0x00001024589a7981 */ /* 0x000164000c1e1520 */
.L_x_44:
[----:B------:R-:W-:Y:S05]  /*2750*/  BSYNC B1 ;  /* 0x0000000000017941 */ /* 0x000fea0003800000 */
.L_x_43:
        /* <DEDUP_REMOVED lines=12> */
.L_x_46:
[----:B------:R-:W-:Y:S05]  /*2820*/  BSYNC B1 ;  /* 0x0000000000017941 */ /* 0x000fea0003800000 */
.L_x_45:
        /* <DEDUP_REMOVED lines=12> */
.L_x_48:
[----:B------:R-:W-:Y:S05]  /*28f0*/  BSYNC B1 ;  /* 0x0000000000017941 */ /* 0x000fea0003800000 */
.L_x_47:
        /* <DEDUP_REMOVED lines=12> */
.L_x_50:
[----:B------:R-:W-:Y:S05]  /*29c0*/  BSYNC B1 ;  /* 0x0000000000017941 */ /* 0x000fea0003800000 */
.L_x_49:
        /* <DEDUP_REMOVED lines=12> */
.L_x_52:
[----:B------:R-:W-:Y:S05]  /*2a90*/  BSYNC B1 ;  /* 0x0000000000017941 */ /* 0x000fea0003800000 */
.L_x_51:
        /* <DEDUP_REMOVED lines=12> */
.L_x_54:
[----:B------:R-:W-:Y:S05]  /*2b60*/  BSYNC B1 ;  /* 0x0000000000017941 */ /* 0x000fea0003800000 */
.L_x_53:
[----:B0----5:R-:W-:Y:S01]  /*2b70*/  HADD2.F32 R91, -RZ, R154.H0_H0 ;  /* 0x2000009aff5b7230 */ /* 0x021fe20000004100 */
[----:B------:R-:W-:Y:S01]  /*2b80*/  ISETP.GT.AND P1, PT, R0, 0x18, P3 ;  /* 0x000000180000780c */ /* 0x000fe20001f24270 */
[----:B------:R-:W-:Y:S03]  /*2b90*/  BSSY B1, `(.L_x_55) ;  /* 0x000000a000017945 */ /* 0x000fe60003800000 */
[----:B------:R-:W-:Y:S01]  /*2ba0*/  FMUL R90, R91, R156 ;  /* 0x0000009c5b5a7220 */ /* 0x000fe20000400000 */
[----:B------:R-:W-:-:S03]  /*2bb0*/  @P2 MOV R91, R169 ;  /* 0x000000a9005b2202 */ /* 0x000fc60000000f00 */
[----:B------:R-:W-:-:S05]  /*2bc0*/  FFMA R90, R99, R155, R90 ;  /* 0x0000009b635a7223 */ /* 0x000fca000000005a */
[----:B------:R-:W-:-:S04]  /*2bd0*/  F2FP.F16.F32.PACK_AB R90, RZ, R90 ;  /* 0x0000005aff5a723e */ /* 0x000fc800000000ff */
[----:B------:R-:W-:Y:S01]  /*2be0*/  PRMT R92, R90, 0x7610, R92 ;  /* 0x000076105a5c7816 */ /* 0x000fe2000000005c */
[----:B------:R-:W-:-:S05]  /*2bf0*/  @P2 IMAD.MOV.U32 R90, RZ, RZ, R168 ;  /* 0x000000ffff5a2224 */ /* 0x000fca00078e00a8 */
[----:B------:R0:W-:Y:S01]  /*2c00*/  @P2 STG.E.U16 desc[UR36][R90.64+0x22], R92 ;  /* 0x0000225c5a002986 */ /* 0x0001e2000c101524 */
[----:B------:R-:W-:Y:S05]  /*2c10*/  @!P1 BRA `(.L_x_56) ;  /* 0x0000000000049947 */ /* 0x000fea0003800000 */
[----:B------:R0:W5:Y:S02]  /*2c20*/  LDG.E.LTC128B.U16 R154, desc[UR36][R162.64+0x30] ;  /* 0x00003024a29a7981 */ /* 0x000164000c1e1520 */
.L_x_56:
[----:B------:R-:W-:Y:S05]  /*2c30*/  BSYNC B1 ;  /* 0x0000000000017941 */ /* 0x000fea0003800000 */
.L_x_55:
        /* <DEDUP_REMOVED lines=12> */
.L_x_58:
[----:B------:R-:W-:Y:S05]  /*2d00*/  BSYNC B1 ;  /* 0x0000000000017941 */ /* 0x000fea0003800000 */
.L_x_57:
        /* <DEDUP_REMOVED lines=12> */
.L_x_60:
[----:B------:R-:W-:Y:S05]  /*2dd0*/  BSYNC B1 ;  /* 0x0000000000017941 */ /* 0x000fea0003800000 */
.L_x_59:
        /* <DEDUP_REMOVED lines=12> */
.L_x_62:
[----:B------:R-:W-:Y:S05]  /*2ea0*/  BSYNC B1 ;  /* 0x0000000000017941 */ /* 0x000fea0003800000 */
.L_x_61:
        /* <DEDUP_REMOVED lines=12> */
.L_x_64:
[----:B------:R-:W-:Y:S05]  /*2f70*/  BSYNC B1 ;  /* 0x0000000000017941 */ /* 0x000fea0003800000 */
.L_x_63:
        /* <DEDUP_REMOVED lines=12> */
.L_x_66:
[----:B------:R-:W-:Y:S05]  /*3040*/  BSYNC B1 ;  /* 0x0000000000017941 */ /* 0x000fea0003800000 */
.L_x_65:
        /* <DEDUP_REMOVED lines=12> */
.L_x_68:
[----:B------:R-:W-:Y:S05]  /*3110*/  BSYNC B1 ;  /* 0x0000000000017941 */ /* 0x000fea0003800000 */
.L_x_67:
        /* <DEDUP_REMOVED lines=12> */
.L_x_70:
[----:B------:R-:W-:Y:S05]  /*31e0*/  BSYNC B1 ;  /* 0x0000000000017941 */ /* 0x000fea0003800000 */
.L_x_69:
        /* <DEDUP_REMOVED lines=12> */
.L_x_72:
[----:B------:R-:W-:Y:S05]  /*32b0*/  BSYNC B1 ;  /* 0x0000000000017941 */ /* 0x000fea0003800000 */
.L_x_71:
        /* <DEDUP_REMOVED lines=12> */
.L_x_74:
[----:B------:R-:W-:Y:S05]  /*3380*/  BSYNC B1 ;  /* 0x0000000000017941 */ /* 0x000fea0003800000 */
.L_x_73:
        /* <DEDUP_REMOVED lines=12> */
.L_x_76:
[----:B------:R-:W-:Y:S05]  /*3450*/  BSYNC B1 ;  /* 0x0000000000017941 */ /* 0x000fea0003800000 */
.L_x_75:
        /* <DEDUP_REMOVED lines=12> */
.L_x_78:
[----:B------:R-:W-:Y:S05]  /*3520*/  BSYNC B1 ;  /* 0x0000000000017941 */ /* 0x000fea0003800000 */
.L_x_77:
        /* <DEDUP_REMOVED lines=12> */
.L_x_80:
[----:B------:R-:W-:Y:S05]  /*35f0*/  BSYNC B1 ;  /* 0x0000000000017941 */ /* 0x000fea0003800000 */
.L_x_79:
        /* <DEDUP_REMOVED lines=12> */
.L_x_82:
[----:B------:R-:W-:Y:S05]  /*36c0*/  BSYNC B1 ;  /* 0x0000000000017941 */ /* 0x000fea0003800000 */
.L_x_81:
        /* <DEDUP_REMOVED lines=12> */
.L_x_84:
[----:B------:R-:W-:Y:S05]  /*3790*/  BSYNC B1 ;  /* 0x0000000000017941 */ /* 0x000fea0003800000 */
.L_x_83:
        /* <DEDUP_REMOVED lines=12> */
.L_x_86:
[----:B------:R-:W-:Y:S05]  /*3860*/  BSYNC B1 ;  /* 0x0000000000017941 */ /* 0x000fea0003800000 */
.L_x_85:
        /* <DEDUP_REMOVED lines=12> */
.L_x_88:
[----:B------:R-:W-:Y:S05]  /*3930*/  BSYNC B1 ;  /* 0x0000000000017941 */ /* 0x000fea0003800000 */
.L_x_87:
        /* <DEDUP_REMOVED lines=12> */
.L_x_90:
[----:B------:R-:W-:Y:S05]  /*3a00*/  BSYNC B1 ;  /* 0x0000000000017941 */ /* 0x000fea0003800000 */
.L_x_89:
        /* <DEDUP_REMOVED lines=12> */
.L_x_92:
[----:B------:R-:W-:Y:S05]  /*3ad0*/  BSYNC B1 ;  /* 0x0000000000017941 */ /* 0x000fea0003800000 */
.L_x_91:
        /* <DEDUP_REMOVED lines=12> */
.L_x_94:
[----:B------:R-:W-:Y:S05]  /*3ba0*/  BSYNC B1 ;  /* 0x0000000000017941 */ /* 0x000fea0003800000 */
.L_x_93:
        /* <DEDUP_REMOVED lines=12> */
.L_x_96:
[----:B------:R-:W-:Y:S05]  /*3c70*/  BSYNC B1 ;  /* 0x0000000000017941 */ /* 0x000fea0003800000 */
.L_x_95:
        /* <DEDUP_REMOVED lines=12> */
.L_x_98:
[----:B------:R-:W-:Y:S05]  /*3d40*/  BSYNC B1 ;  /* 0x0000000000017941 */ /* 0x000fea0003800000 */
.L_x_97:
        /* <DEDUP_REMOVED lines=12> */
.L_x_100:
[----:B------:R-:W-:Y:S05]  /*3e10*/  BSYNC B1 ;  /* 0x0000000000017941 */ /* 0x000fea0003800000 */
.L_x_99:
        /* <DEDUP_REMOVED lines=12> */
.L_x_102:
[----:B------:R-:W-:Y:S05]  /*3ee0*/  BSYNC B1 ;  /* 0x0000000000017941 */ /* 0x000fea0003800000 */
.L_x_101:
        /* <DEDUP_REMOVED lines=12> */
.L_x_104:
[----:B------:R-:W-:Y:S05]  /*3fb0*/  BSYNC B1 ;  /* 0x0000000000017941 */ /* 0x000fea0003800000 */
.L_x_103:
        /* <DEDUP_REMOVED lines=12> */
.L_x_106:
[----:B------:R-:W-:Y:S05]  /*4080*/  BSYNC B1 ;  /* 0x0000000000017941 */ /* 0x000fea0003800000 */
.L_x_105:
        /* <DEDUP_REMOVED lines=12> */
.L_x_108:
[----:B------:R-:W-:Y:S05]  /*4150*/  BSYNC B1 ;  /* 0x0000000000017941 */ /* 0x000fea0003800000 */
.L_x_107:
        /* <DEDUP_REMOVED lines=12> */
.L_x_110:
[----:B------:R-:W-:Y:S05]  /*4220*/  BSYNC B1 ;  /* 0x0000000000017941 */ /* 0x000fea0003800000 */
.L_x_109:
        /* <DEDUP_REMOVED lines=12> */
.L_x_112:
[----:B------:R-:W-:Y:S05]  /*42f0*/  BSYNC B1 ;  /* 0x0000000000017941 */ /* 0x000fea0003800000 */
.L_x_111:
        /* <DEDUP_REMOVED lines=12> */
.L_x_114:
[----:B------:R-:W-:Y:S05]  /*43c0*/  BSYNC B1 ;  /* 0x0000000000017941 */ /* 0x000fea0003800000 */
.L_x_113:
        /* <DEDUP_REMOVED lines=12> */
.L_x_116:
[----:B------:R-:W-:Y:S05]  /*4490*/  BSYNC B1 ;  /* 0x0000000000017941 */ /* 0x000fea0003800000 */
.L_x_115:
        /* <DEDUP_REMOVED lines=12> */
.L_x_118:
[----:B------:R-:W-:Y:S05]  /*4560*/  BSYNC B1 ;  /* 0x0000000000017941 */ /* 0x000fea0003800000 */
.L_x_117:
        /* <DEDUP_REMOVED lines=12> */
.L_x_120:
[----:B------:R-:W-:Y:S05]  /*4630*/  BSYNC B1 ;  /* 0x0000000000017941 */ /* 0x000fea0003800000 */
.L_x_119:
        /* <DEDUP_REMOVED lines=12> */
.L_x_122:
[----:B------:R-:W-:Y:S05]  /*4700*/  BSYNC B1 ;  /* 0x0000000000017941 */ /* 0x000fea0003800000 */
.L_x_121:
        /* <DEDUP_REMOVED lines=12> */
.L_x_124:
[----:B------:R-:W-:Y:S05]  /*47d0*/  BSYNC B1 ;  /* 0x0000000000017941 */ /* 0x000fea0003800000 */
.L_x_123:
        /* <DEDUP_REMOVED lines=12> */
.L_x_126:
[----:B------:R-:W-:Y:S05]  /*48a0*/  BSYNC B1 ;  /* 0x0000000000017941 */ /* 0x000fea0003800000 */
.L_x_125:
        /* <DEDUP_REMOVED lines=12> */
.L_x_128:
[----:B------:R-:W-:Y:S05]  /*4970*/  BSYNC B1 ;  /* 0x0000000000017941 */ /* 0x000fea0003800000 */
.L_x_127:
        /* <DEDUP_REMOVED lines=12> */
.L_x_130:
[----:B------:R-:W-:Y:S05]  /*4a40*/  BSYNC B1 ;  /* 0x0000000000017941 */ /* 0x000fea0003800000 */
.L_x_129:
        /* <DEDUP_REMOVED lines=12> */
.L_x_132:
[----:B------:R-:W-:Y:S05]  /*4b10*/  BSYNC B1 ;  /* 0x0000000000017941 */ /* 0x000fea0003800000 */
.L_x_131:
        /* <DEDUP_REMOVED lines=12> */
.L_x_134:
[----:B------:R-:W-:Y:S05]  /*4be0*/  BSYNC B1 ;  /* 0x0000000000017941 */ /* 0x000fea0003800000 */
.L_x_133:
        /* <DEDUP_REMOVED lines=12> */
.L_x_136:
[----:B------:R-:W-:Y:S05]  /*4cb0*/  BSYNC B1 ;  /* 0x0000000000017941 */ /* 0x000fea0003800000 */
.L_x_135:
        /* <DEDUP_REMOVED lines=12> */
.L_x_138:
[----:B------:R-:W-:Y:S05]  /*4d80*/  BSYNC B1 ;  /* 0x0000000000017941 */ /* 0x000fea0003800000 */
.L_x_137:
        /* <DEDUP_REMOVED lines=12> */
.L_x_140:
[----:B------:R-:W-:Y:S05]  /*4e50*/  BSYNC B1 ;  /* 0x0000000000017941 */ /* 0x000fea0003800000 */
.L_x_139:
        /* <DEDUP_REMOVED lines=12> */
.L_x_142:
[----:B------:R-:W-:Y:S05]  /*4f20*/  BSYNC B1 ;  /* 0x0000000000017941 */ /* 0x000fea0003800000 */
.L_x_141:
        /* <DEDUP_REMOVED lines=12> */
.L_x_144:
[----:B------:R-:W-:Y:S05]  /*4ff0*/  BSYNC B1 ;  /* 0x0000000000017941 */ /* 0x000fea0003800000 */
.L_x_143:
        /* <DEDUP_REMOVED lines=12> */
.L_x_146:
[----:B------:R-:W-:Y:S05]  /*50c0*/  BSYNC B1 ;  /* 0x0000000000017941 */ /* 0x000fea0003800000 */
.L_x_145:
        /* <DEDUP_REMOVED lines=12> */
.L_x_148:
[----:B------:R-:W-:Y:S05]  /*5190*/  BSYNC B1 ;  /* 0x0000000000017941 */ /* 0x000fea0003800000 */
.L_x_147:
        /* <DEDUP_REMOVED lines=12> */
.L_x_150:
[----:B------:R-:W-:Y:S05]  /*5260*/  BSYNC B1 ;  /* 0x0000000000017941 */ /* 0x000fea0003800000 */
.L_x_149:
        /* <DEDUP_REMOVED lines=12> */
.L_x_152:
[----:B------:R-:W-:Y:S05]  /*5330*/  BSYNC B1 ;  /* 0x0000000000017941 */ /* 0x000fea0003800000 */
.L_x_151:
        /* <DEDUP_REMOVED lines=12> */
.L_x_154:
[----:B------:R-:W-:Y:S05]  /*5400*/  BSYNC B1 ;  /* 0x0000000000017941 */ /* 0x000fea0003800000 */
.L_x_153:
        /* <DEDUP_REMOVED lines=12> */
.L_x_156:
[----:B------:R-:W-:Y:S05]  /*54d0*/  BSYNC B1 ;  /* 0x0000000000017941 */ /* 0x000fea0003800000 */
.L_x_155:
[----:B0----5:R-:W-:Y:S01]  /*54e0*/  HADD2.F32 R91, -RZ, R154.H0_H0 ;  /* 0x2000009aff5b7230 */ /* 0x021fe20000004100 */
[----:B------:R-:W-:Y:S01]  /*54f0*/  ISETP.GT.AND P1, PT, R0, 0x79, P0 ;  /* 0x000000790000780c */ /* 0x000fe20000724270 */
[----:B------:R-:W-:Y:S01]  /*5500*/  BSSY B1, `(.L_x_157) ;  /* 0x000000c000017945 */ /* 0x000fe20003800000 */
[----:B------:R-:W-:Y:S01]  /*5510*/  IADD3 R99, P0, R8, 0x80, RZ ;  /* 0x0000008008637810 */ /* 0x000fe20007f1e0ff */
[----:B------:R-:W-:Y:S02]  /*5520*/  @P2 IMAD.MOV.U32 R8, RZ, RZ, R168 ;  /* 0x000000ffff082224 */ /* 0x000fe400078e00a8 */
[----:B------:R-:W-:-:S04]  /*5530*/  FMUL R91, R91, R156 ;  /* 0x0000009c5b5b7220 */ /* 0x000fc80000400000 */
[----:B------:R-:W-:-:S05]  /*5540*/  FFMA R91, R150, R155, R91 ;  /* 0x0000009b965b7223 */ /* 0x000fca000000005b */
[----:B------:R-:W-:-:S04]  /*5550*/  F2FP.F16.F32.PACK_AB R91, RZ, R91 ;  /* 0x0000005bff5b723e */ /* 0x000fc800000000ff */
[----:B------:R-:W-:Y:S01]  /*5560*/  PRMT R90, R91, 0x7610, R90 ;  /* 0x000076105b5a7816 */ /* 0x000fe2000000005a */
[----:B------:R-:W-:Y:S02]  /*5570*/  IMAD.X R91, RZ, RZ, R9, P0 ;  /* 0x000000ffff5b7224 */ /* 0x000fe400000e0609 */
[----:B------:R-:W-:-:S05]  /*5580*/  @P2 IMAD.MOV.U32 R9, RZ, RZ, R169 ;  /* 0x000000ffff092224 */ /* 0x000fca00078e00a9 */
[----:B------:R0:W-:Y:S01]  /*5590*/  @P2 STG.E.U16 desc[UR36][R8.64+0xf0], R90 ;  /* 0x0000f05a08002986 */ /* 0x0001e2000c101524 */
[----:B------:R-:W-:Y:S05]  /*55a0*/  @!P1 BRA `(.L_x_158) ;  /* 0x0000000000049947 */ /* 0x000fea0003800000 */
[----:B------:R0:W5:Y:S02]  /*55b0*/  LDG.E.LTC128B.U16 R154, desc[UR36][R88.64+0xf2] ;  /* 0x0000f224589a7981 */ /* 0x000164000c1e1520 */
.L_x_158:
[----:B------:R-:W-:Y:S05]  /*55c0*/  BSYNC B1 ;  /* 0x0000000000017941 */ /* 0x000fea0003800000 */
.L_x_157:
[----:B0----5:R-:W-:Y:S01]  /*55d0*/  HADD2.F32 R9, -RZ, R154.H0_H0 ;  /* 0x2000009aff097230 */ /* 0x021fe20000004100 */
[----:B------:R-:W-:Y:S01]  /*55e0*/  ISETP.GT.AND P0, PT, R3, 0x80, PT ;  /* 0x000000800300780c */ /* 0x000fe20003f04270 */
[----:B------:R-:W-:-:S03]  /*55f0*/  IMAD R8, R91, R14, RZ ;  /* 0x0000000e5b087224 */ /* 0x000fc600078e02ff */
[----:B--2---:R-:W-:Y:S01]  /*5600*/  FMUL R88, R9, R156 ;  /* 0x0000009c09587220 */ /* 0x004fe20000400000 */
[C---:B------:R-:W-:Y:S01]  /*5610*/  IMAD R97, R99.reuse, R15, R8 ;  /* 0x0000000f63617224 */ /* 0x040fe200078e0208 */
[----:B------:R-:W-:Y:S01]  /*5620*/  ISETP.GT.AND P3, PT, R0, RZ, P0 ;  /* 0x000000ff0000720c */ /* 0x000fe20000764270 */
[----:B------:R-:W-:-:S04]  /*5630*/  IMAD.WIDE.U32 R8, R99, R14, R158 ;  /* 0x0000000e63087225 */ /* 0x000fc800078e009e */
[----:B------:R-:W-:Y:S01]  /*5640*/  FFMA R151, R151, R155, R88 ;  /* 0x0000009b97977223 */ /* 0x000fe20000000058 */
[----:B------:R-:W-:Y:S01]  /*5650*/  IMAD.IADD R9, R9, 0x1, R97 ;  /* 0x0000000109097824 */ /* 0x000fe200078e0261 */
[----:B------:R-:W-:-:S03]  /*5660*/  LEA R88, P2, R8, R10, 0x1 ;  /* 0x0000000a08587211 */ /* 0x000fc600078408ff */
[----:B------:R-:W-:Y:S02]  /*5670*/  F2FP.F16.F32.PACK_AB R151, RZ, R151 ;  /* 0x00000097ff97723e */ /* 0x000fe400000000ff */
[----:B------:R-:W-:-:S03]  /*5680*/  LEA.HI.X R89, R8, R11, R9, 0x1, P2 ;  /* 0x0000000b08597211 */ /* 0x000fc600010f0c09 */
[----:B------:R0:W-:Y:S04]  /*5690*/  @P1 STG.E.U16 desc[UR36][R168.64+0xf2], R151 ;  /* 0x0000f297a8001986 */ /* 0x0001e8000c101524 */
[----:B------:R-:W2:Y:S01]  /*56a0*/  @P3 LDG.E.LTC128B.U16 R154, desc[UR36][R88.64] ;  /* 0x00000024589a3981 */ /* 0x000ea2000c1e1520 */
[----:B------:R-:W-:Y:S01]  /*56b0*/  IMAD.WIDE.U32 R8, R99, R14, R4 ;  /* 0x0000000e63087225 */ /* 0x000fe200078e0004 */
[----:B------:R-:W-:Y:S01]  /*56c0*/  SHF.L.U64.HI R95, R6, 0x8, R7 ;  /* 0x00000008065f7819 */ /* 0x000fe20000010207 */
[----:B------:R-:W-:Y:S01]  /*56d0*/  BSSY B1, `(.L_x_159) ;  /* 0x0000011000017945 */ /* 0x000fe20003800000 */
[----:B------:R-:W-:Y:S01]  /*56e0*/  ISETP.GT.AND P2, PT, R0, 0x1, P0 ;  /* 0x000000010000780c */ /* 0x000fe20000744270 */
[----:B------:R-:W-:Y:S02]  /*56f0*/  IMAD.IADD R9, R97, 0x1, R9 ;  /* 0x0000000161097824 */ /* 0x000fe400078e0209 */
[----:B------:R-:W-:-:S02]  /*5700*/  IMAD.SHL.U32 R93, R6, 0x100, RZ ;  /* 0x00000100065d7824 */ /* 0x000fc400078e00ff */
[----:B------:R-:W-:-:S03]  /*5710*/  IMAD.WIDE.U32 R90, R23, R12, R8 ;  /* 0x0000000c175a7225 */ /* 0x000fc600078e0008 */
[----:B------:R-:W-:Y:S01]  /*5720*/  IADD3 R8, P1, R93, R160, RZ ;  /* 0x000000a05d087210 */ /* 0x000fe20007f3e0ff */
[----:B------:R-:W-:Y:S01]  /*5730*/  IMAD.IADD R7, R13, 0x1, R91 ;  /* 0x000000010d077824 */ /* 0x000fe200078e025b */
[----:B------:R-:W-:-:S03]  /*5740*/  LEA R6, P4, R90, R10, 0x1 ;  /* 0x0000000a5a067211 */ /* 0x000fc600078808ff */
[----:B------:R-:W-:Y:S01]  /*5750*/  IMAD.X R9, R95, 0x1, R161, P1 ;  /* 0x000000015f097824 */ /* 0x000fe200008e06a1 */
[----:B------:R-:W-:Y:S01]  /*5760*/  LEA.HI.X R7, R90, R11, R7, 0x1, P4 ;  /* 0x0000000b5a077211 */ /* 0x000fe200020f0c07 */
[----:B--2---:R-:W-:-:S05]  /*5770*/  HADD2.F32 R15, -RZ, R154.H0_H0 ;  /* 0x2000009aff0f7230 */ /* 0x004fca0000004100 */
[----:B------:R-:W-:-:S04]  /*5780*/  FMUL R15, R15, R156 ;  /* 0x0000009c0f0f7220 */ /* 0x000fc80000400000 */
[----:B------:R-:W-:-:S05]  /*5790*/  FFMA R15, R24, R155, R15 ;  /* 0x0000009b180f7223 */ /* 0x000fca000000000f */
[----:B------:R-:W-:-:S05]  /*57a0*/  F2FP.F16.F32.PACK_AB R15, RZ, R15 ;  /* 0x0000000fff0f723e */ /* 0x000fca00000000ff */
[----:B------:R0:W-:Y:S01]  /*57b0*/  @P3 STG.E.U16 desc[UR36][R8.64], R15 ;  /* 0x0000000f08003986 */ /* 0x0001e2000c101524 */
[----:B------:R-:W-:Y:S05]  /*57c0*/  @!P2 BRA `(.L_x_160) ;  /* 0x000000000004a947 */ /* 0x000fea0003800000 */
[----:B------:R2:W5:Y:S02]  /*57d0*/  LDG.E.LTC128B.U16 R154, desc[UR36][R6.64+0x2] ;  /* 0x00000224069a7981 */ /* 0x000564000c1e1520 */
.L_x_160:
[----:B------:R-:W-:Y:S05]  /*57e0*/  BSYNC B1 ;  /* 0x0000000000017941 */ /* 0x000fea0003800000 */
.L_x_159:
[----:B0----5:R-:W-:Y:S01]  /*57f0*/  HADD2.F32 R15, -RZ, R154.H0_H0 ;  /* 0x2000009aff0f7230 */ /* 0x021fe20000004100 */
[----:B------:R-:W-:Y:S01]  /*5800*/  ISETP.GT.AND P1, PT, R3, 0x88, PT ;  /* 0x000000880300780c */ /* 0x000fe20003f24270 */
[----:B------:R-:W-:Y:S03]  /*5810*/  BSSY B1, `(.L_x_161) ;  /* 0x000000f000017945 */ /* 0x000fe60003800000 */
[----:B------:R-:W-:Y:S01]  /*5820*/  FMUL R24, R15, R156 ;  /* 0x0000009c0f187220 */ /* 0x000fe20000400000 */
[----:B------:R-:W-:Y:S01]  /*5830*/  IMAD.WIDE.U32 R14, R99, R14, R164 ;  /* 0x0000000e630e7225 */ /* 0x000fe200078e00a4 */
[----:B------:R-:W-:-:S03]  /*5840*/  ISETP.GT.AND P3, PT, R0, RZ, P1 ;  /* 0x000000ff0000720c */ /* 0x000fc60000f64270 */
[----:B------:R-:W-:Y:S01]  /*5850*/  FFMA R24, R25, R155, R24 ;  /* 0x0000009b19187223 */ /* 0x000fe20000000018 */
[----:B------:R-:W-:Y:S01]  /*5860*/  IMAD.IADD R97, R97, 0x1, R15 ;  /* 0x0000000161617824 */ /* 0x000fe200078e020f */
[-C--:B------:R-:W-:Y:S02]  /*5870*/  IADD3 R21, P5, R20, R14.reuse, RZ ;  /* 0x0000000e14157210 */ /* 0x080fe40007fbe0ff */
[----:B------:R-:W-:Y:S02]  /*5880*/  IADD3 R20, P4, R4, R14, RZ ;  /* 0x0000000e04147210 */ /* 0x000fe40007f9e0ff */
[----:B------:R-:W-:Y:S01]  /*5890*/  F2FP.F16.F32.PACK_AB R24, RZ, R24 ;  /* 0x00000018ff18723e */ /* 0x000fe200000000ff */
[----:B------:R-:W-:Y:S01]  /*58a0*/  IMAD.X R158, R97, 0x1, R159, P5 ;  /* 0x00000001619e7824 */ /* 0x000fe200028e069f */
[----:B------:R-:W-:-:S03]  /*58b0*/  LEA R14, P5, R21, R10, 0x1 ;  /* 0x0000000a150e7211 */ /* 0x000fc600078a08ff */
[----:B------:R0:W-:Y:S01]  /*58c0*/  @P2 STG.E.U16 desc[UR36][R8.64+0x2], R24 ;  /* 0x0000021808002986 */ /* 0x0001e2000c101524 */
[----:B------:R-:W-:Y:S01]  /*58d0*/  LEA.HI.X R15, R21, R11, R158, 0x1, P5 ;  /* 0x0000000b150f7211 */ /* 0x000fe200028f0c9e */
[----:B------:R-:W-:Y:S08]  /*58e0*/  @!P3 BRA `(.L_x_162) ;  /* 0x000000000004b947 */ /* 0x000ff00003800000 */
[----:B------:R0:W5:Y:S02]  /*58f0*/  LDG.E.LTC128B.U16 R154, desc[UR36][R14.64] ;  /* 0x000000240e9a7981 */ /* 0x000164000c1e1520 */
.L_x_162:
[----:B------:R-:W-:Y:S05]  /*5900*/  BSYNC B1 ;  /* 0x0000000000017941 */ /* 0x000fea0003800000 */
.L_x_161:
[----:B-----5:R-:W-:Y:S01]  /*5910*/  HADD2.F32 R3, -RZ, R154.H0_H0 ;  /* 0x2000009aff037230 */ /* 0x020fe20000004100 */
[----:B------:R-:W-:Y:S01]  /*5920*/  ISETP.GT.AND P2, PT, R0, 0x1, P1 ;  /* 0x000000010000780c */ /* 0x000fe20000f44270 */
[----:B------:R-:W-:Y:S01]  /*5930*/  IMAD.X R21, R5, 0x1, R97, P4 ;  /* 0x0000000105157824 */ /* 0x000fe200020e0661 */
[----:B------:R-:W-:Y:S01]  /*5940*/  IADD3 R4, P4, R8, R157, RZ ;  /* 0x0000009d08047210 */ /* 0x000fe20007f9e0ff */
[----:B------:R-:W-:Y:S01]  /*5950*/  BSSY B1, `(.L_x_163) ;  /* 0x000000c000017945 */ /* 0x000fe20003800000 */
[----:B------:R-:W-:Y:S01]  /*5960*/  FMUL R3, R3, R156 ;  /* 0x0000009c03037220 */ /* 0x000fe20000400000 */
[----:B0-----:R-:W-:-:S04]  /*5970*/  IMAD.WIDE.U32 R14, R23, R12, R20 ;  /* 0x0000000c170e7225 */ /* 0x001fc800078e0014 */
[----:B------:R-:W-:Y:S01]  /*5980*/  FFMA R3, R26, R155, R3 ;  /* 0x0000009b1a037223 */ /* 0x000fe20000000003 */
[----:B------:R-:W-:Y:S01]  /*5990*/  IMAD.X R5, R9, 0x1, R167, P4 ;  /* 0x0000000109057824 */ /* 0x000fe200020e06a7 */
[----:B------:R-:W-:Y:S01]  /*59a0*/  LEA R10, P5, R14, R10, 0x1 ;  /* 0x0000000a0e0a7211 */ /* 0x000fe200078a08ff */
[----:B------:R-:W-:Y:S02]  /*59b0*/  IMAD.IADD R13, R13, 0x1, R15 ;  /* 0x000000010d0d7824 */ /* 0x000fe400078e020f */
[----:B------:R-:W-:-:S03]  /*59c0*/  F2FP.F16.F32.PACK_AB R3, RZ, R3 ;  /* 0x00000003ff03723e */ /* 0x000fc600000000ff */
[----:B------:R-:W-:Y:S02]  /*59d0*/  LEA.HI.X R11, R14, R11, R13, 0x1, P5 ;  /* 0x0000000b0e0b7211 */ /* 0x000fe400028f0c0d */
[----:B------:R0:W-:Y:S01]  /*59e0*/  @P3 STG.E.U16 desc[UR36][R4.64], R3 ;  /* 0x0000000304003986 */ /* 0x0001e2000c101524 */
[----:B------:R-:W-:Y:S05]  /*59f0*/  @!P2 BRA `(.L_x_164) ;  /* 0x000000000004a947 */ /* 0x000fea0003800000 */
[----:B------:R0:W5:Y:S02]  /*5a00*/  LDG.E.LTC128B.U16 R154, desc[UR36][R10.64+0x2] ;  /* 0x000002240a9a7981 */ /* 0x000164000c1e1520 */
.L_x_164:
[----:B------:R-:W-:Y:S05]  /*5a10*/  BSYNC B1 ;  /* 0x0000000000017941 */ /* 0x000fea0003800000 */
.L_x_163:
[----:B0----5:R-:W-:Y:S01]  /*5a20*/  HADD2.F32 R3, -RZ, R154.H0_H0 ;  /* 0x2000009aff037230 */ /* 0x021fe20000004100 */
[----:B------:R-:W-:Y:S01]  /*5a30*/  ISETP.GT.AND P3, PT, R0, 0x8, P0 ;  /* 0x000000080000780c */ /* 0x000fe20000764270 */
[----:B------:R-:W-:Y:S03]  /*5a40*/  BSSY B1, `(.L_x_165) ;  /* 0x0000007000017945 */ /* 0x000fe60003800000 */
[----:B------:R-:W-:-:S04]  /*5a50*/  FMUL R12, R3, R156 ;  /* 0x0000009c030c7220 */ /* 0x000fc80000400000 */
[----:B------:R-:W-:-:S05]  /*5a60*/  FFMA R12, R27, R155, R12 ;  /* 0x0000009b1b0c7223 */ /* 0x000fca000000000c */
[----:B------:R-:W-:-:S05]  /*5a70*/  F2FP.F16.F32.PACK_AB R12, RZ, R12 ;  /* 0x0000000cff0c723e */ /* 0x000fca00000000ff */
[----:B------:R0:W-:Y:S01]  /*5a80*/  @P2 STG.E.U16 desc[UR36][R4.64+0x2], R12 ;  /* 0x0000020c04002986 */ /* 0x0001e2000c101524 */
[----:B------:R-:W-:Y:S05]  /*5a90*/  @!P3 BRA `(.L_x_166) ;  /* 0x000000000004b947 */ /* 0x000fea0003800000 */
[----:B------:R0:W5:Y:S02]  /*5aa0*/  LDG.E.LTC128B.U16 R154, desc[UR36][R6.64+0x10] ;  /* 0x00001024069a7981 */ /* 0x000164000c1e1520 */
.L_x_166:
[----:B------:R-:W-:Y:S05]  /*5ab0*/  BSYNC B1 ;  /* 0x0000000000017941 */ /* 0x000fea0003800000 */
.L_x_165:
[----:B-----5:R-:W-:Y:S01]  /*5ac0*/  HADD2.F32 R3, -RZ, R154.H0_H0 ;  /* 0x2000009aff037230 */ /* 0x020fe20000004100 */
[----:B------:R-:W-:Y:S01]  /*5ad0*/  ISETP.GT.AND P2, PT, R0, 0x9, P0 ;  /* 0x000000090000780c */ /* 0x000fe20000744270 */
[----:B0-----:R-:W-:Y:S01]  /*5ae0*/  IMAD.MOV.U32 R4, RZ, RZ, R8 ;  /* 0x000000ffff047224 */ /* 0x001fe200078e0008 */
[----:B------:R-:W-:Y:S01]  /*5af0*/  BSSY B1, `(.L_x_167) ;  /* 0x0000008000017945 */ /* 0x000fe20003800000 */
[----:B------:R-:W-:Y:S02]  /*5b00*/  IMAD.MOV.U32 R5, RZ, RZ, R9 ;  /* 0x000000ffff057224 */ /* 0x000fe400078e0009 */
[----:B------:R-:W-:-:S04]  /*5b10*/  FMUL R3, R3, R156 ;  /* 0x0000009c03037220 */ /* 0x000fc80000400000 */
[----:B------:R-:W-:-:S05]  /*5b20*/  FFMA R3, R28, R155, R3 ;  /* 0x0000009b1c037223 */ /* 0x000fca0000000003 */
[----:B------:R-:W-:-:S05]  /*5b30*/  F2FP.F16.F32.PACK_AB R3, RZ, R3 ;  /* 0x00000003ff03723e */ /* 0x000fca00000000ff */
[----:B------:R0:W-:Y:S01]  /*5b40*/  @P3 STG.E.U16 desc[UR36][R4.64+0x10], R3 ;  /* 0x0000100304003986 */ /* 0x0001e2000c101524 */
[----:B------:R-:W-:Y:S05]  /*5b50*/  @!P2 BRA `(.L_x_168) ;  /* 0x000000000004a947 */ /* 0x000fea0003800000 */
[----:B------:R0:W5:Y:S02]  /*5b60*/  LDG.E.LTC128B.U16 R154, desc[UR36][R6.64+0x12] ;  /* 0x00001224069a7981 */ /* 0x000164000c1e1520 */
.L_x_168:
[----:B------:R-:W-:Y:S05]  /*5b70*/  BSYNC B1 ;  /* 0x0000000000017941 */ /* 0x000fea0003800000 */
.L_x_167:
        /* <DEDUP_REMOVED lines=9> */
.L_x_170:
[----:B------:R-:W-:Y:S05]  /*5c10*/  BSYNC B1 ;  /* 0x0000000000017941 */ /* 0x000fea0003800000 */
.L_x_169:
[----:B-----5:R-:W-:Y:S01]  /*5c20*/  HADD2.F32 R3, -RZ, R154.H0_H0 ;  /* 0x2000009aff037230 */ /* 0x020fe20000004100 */
[----:B------:R-:W-:Y:S01]  /*5c30*/  IADD3 R8, P3, R157, R8, RZ ;  /* 0x000000089d087210 */ /* 0x000fe20007f7e0ff */
[----:B------:R-:W-:Y:S01]  /*5c40*/  BSSY B1, `(.L_x_171) ;  /* 0x0000009000017945 */ /* 0x000fe20003800000 */
[----:B------:R-:W-:Y:S02]  /*5c50*/  ISETP.GT.AND P2, PT, R0, 0x9, P1 ;  /* 0x000000090000780c */ /* 0x000fe40000f44270 */
[----:B------:R-:W-:Y:S01]  /*5c60*/  FMUL R3, R3, R156 ;  /* 0x0000009c03037220 */ /* 0x000fe20000400000 */
[----:B------:R-:W-:-:S03]  /*5c70*/  IMAD.X R9, R167, 0x1, R9, P3 ;  /* 0x00000001a7097824 */ /* 0x000fc600018e0609 */
[----:B------:R-:W-:-:S05]  /*5c80*/  FFMA R3, R30, R155, R3 ;  /* 0x0000009b1e037223 */ /* 0x000fca0000000003 */
[----:B------:R-:W-:-:S05]  /*5c90*/  F2FP.F16.F32.PACK_AB R3, RZ, R3 ;  /* 0x00000003ff03723e */ /* 0x000fca00000000ff */
[----:B------:R0:W-:Y:S01]  /*5ca0*/  @P4 STG.E.U16 desc[UR36][R8.64+0x10], R3 ;  /* 0x0000100308004986 */ /* 0x0001e2000c101524 */
[----:B------:R-:W-:Y:S05]  /*5cb0*/  @!P2 BRA `(.L_x_172) ;  /* 0x000000000004a947 */ /* 0x000fea0003800000 */
[----:B------:R0:W5:Y:S02]  /*5cc0*/  LDG.E.LTC128B.U16 R154, desc[UR36][R10.64+0x12] ;  /* 0x000012240a9a7981 */ /* 0x000164000c1e1520 */
.L_x_172:
[----:B------:R-:W-:Y:S05]  /*5cd0*/  BSYNC B1 ;  /* 0x0000000000017941 */ /* 0x000fea0003800000 */
.L_x_171:
[----:B0----5:R-:W-:Y:S01]  /*5ce0*/  HADD2.F32 R3, -RZ, R154.H0_H0 ;  /* 0x2000009aff037230 */ /* 0x021fe20000004100 */
[----:B------:R-:W-:Y:S01]  /*5cf0*/  ISETP.GT.AND P3, PT, R0, 0x10, P0 ;  /* 0x000000100000780c */ /* 0x000fe20000764270 */
[----:B------:R-:W-:Y:S03]  /*5d00*/  BSSY B1, `(.L_x_173) ;  /* 0x0000009000017945 */ /* 0x000fe60003800000 */
[----:B------:R-:W-:-:S04]  /*5d10*/  FMUL R8, R3, R156 ;  /* 0x0000009c03087220 */ /* 0x000fc80000400000 */
[----:B------:R-:W-:Y:S01]  /*5d20*/  FFMA R31, R31, R155, R8 ;  /* 0x0000009b1f1f7223 */ /* 0x000fe20000000008 */
[----:B------:R-:W-:-:S04]  /*5d30*/  IADD3 R8, P4, P5, R157, R160, R93 ;  /* 0x000000a09d087210 */ /* 0x000fc80007d9e05d */
[----:B------:R-:W-:Y:S02]  /*5d40*/  F2FP.F16.F32.PACK_AB R31, RZ, R31 ;  /* 0x0000001fff1f723e */ /* 0x000fe400000000ff */
[----:B------:R-:W-:-:S05]  /*5d50*/  IADD3.X R9, R167, R161, R95, P4, P5 ;  /* 0x000000a1a7097210 */ /* 0x000fca00027ea45f */
[----:B------:R0:W-:Y:S01]  /*5d60*/  @P2 STG.E.U16 desc[UR36][R8.64+0x12], R31 ;  /* 0x0000121f08002986 */ /* 0x0001e2000c101524 */
[----:B------:R-:W-:Y:S05]  /*5d70*/  @!P3 BRA `(.L_x_174) ;  /* 0x000000000004b947 */ /* 0x000fea0003800000 */
[----:B------:R0:W5:Y:S02]  /*5d80*/  LDG.E.LTC128B.U16 R154, desc[UR36][R6.64+0x20] ;  /* 0x00002024069a7981 */ /* 0x000164000c1e1520 */
.L_x_174:
[----:B------:R-:W-:Y:S05]  /*5d90*/  BSYNC B1 ;  /* 0x0000000000017941 */ /* 0x000fea0003800000 */
.L_x_173:
[----:B-----5:R-:W-:Y:S01]  /*5da0*/  HADD2.F32 R3, -RZ, R154.H0_H0 ;  /* 0x2000009aff037230 */ /* 0x020fe20000004100 */
        /* <DEDUP_REMOVED lines=8> */
.L_x_176:
[----:B------:R-:W-:Y:S05]  /*5e30*/  BSYNC B1 ;  /* 0x0000000000017941 */ /* 0x000fea0003800000 */
.L_x_175:
        /* <DEDUP_REMOVED lines=9> */
.L_x_178:
[----:B------:R-:W-:Y:S05]  /*5ed0*/  BSYNC B1 ;  /* 0x0000000000017941 */ /* 0x000fea0003800000 */
.L_x_177:
        /* <DEDUP_REMOVED lines=9> */
.L_x_180:
[----:B------:R-:W-:Y:S05]  /*5f70*/  BSYNC B1 ;  /* 0x0000000000017941 */ /* 0x000fea0003800000 */
.L_x_179:
        /* <DEDUP_REMOVED lines=9> */
.L_x_182:
[----:B------:R-:W-:Y:S05]  /*6010*/  BSYNC B1 ;  /* 0x0000000000017941 */ /* 0x000fea0003800000 */
.L_x_181:
        /* <DEDUP_REMOVED lines=9> */
.L_x_184:
[----:B------:R-:W-:Y:S05]  /*60b0*/  BSYNC B1 ;  /* 0x0000000000017941 */ /* 0x000fea0003800000 */
.L_x_183:
        /* <DEDUP_REMOVED lines=9> */
.L_x_186:
[----:B------:R-:W-:Y:S05]  /*6150*/  BSYNC B1 ;  /* 0x0000000000017941 */ /* 0x000fea0003800000 */
.L_x_185:
        /* <DEDUP_REMOVED lines=9> */
.L_x_188:
[----:B------:R-:W-:Y:S05]  /*61f0*/  BSYNC B1 ;  /* 0x0000000000017941 */ /* 0x000fea0003800000 */
.L_x_187:
        /* <DEDUP_REMOVED lines=9> */
.L_x_190:
[----:B------:R-:W-:Y:S05]  /*6290*/  BSYNC B1 ;  /* 0x0000000000017941 */ /* 0x000fea0003800000 */
.L_x_189:
        /* <DEDUP_REMOVED lines=9> */
.L_x_192:
[----:B------:R-:W-:Y:S05]  /*6330*/  BSYNC B1 ;  /* 0x0000000000017941 */ /* 0x000fea0003800000 */
.L_x_191:
        /* <DEDUP_REMOVED lines=9> */
.L_x_194:
[----:B------:R-:W-:Y:S05]  /*63d0*/  BSYNC B1 ;  /* 0x0000000000017941 */ /* 0x000fea0003800000 */
.L_x_193:
        /* <DEDUP_REMOVED lines=9> */
.L_x_196:
[----:B------:R-:W-:Y:S05]  /*6470*/  BSYNC B1 ;  /* 0x0000000000017941 */ /* 0x000fea0003800000 */
.L_x_195:
        /* <DEDUP_REMOVED lines=9> */
.L_x_198:
[----:B------:R-:W-:Y:S05]  /*6510*/  BSYNC B1 ;  /* 0x0000000000017941 */ /* 0x000fea0003800000 */
.L_x_197:
        /* <DEDUP_REMOVED lines=9> */
.L_x_200:
[----:B------:R-:W-:Y:S05]  /*65b0*/  BSYNC B1 ;  /* 0x0000000000017941 */ /* 0x000fea0003800000 */
.L_x_199:
        /* <DEDUP_REMOVED lines=9> */
.L_x_202:
[----:B------:R-:W-:Y:S05]  /*6650*/  BSYNC B1 ;  /* 0x0000000000017941 */ /* 0x000fea0003800000 */
.L_x_201:
        /* <DEDUP_REMOVED lines=9> */
.L_x_204:
[----:B------:R-:W-:Y:S05]  /*66f0*/  BSYNC B1 ;  /* 0x0000000000017941 */ /* 0x000fea0003800000 */
.L_x_203:
        /* <DEDUP_REMOVED lines=9> */
.L_x_206:
[----:B------:R-:W-:Y:S05]  /*6790*/  BSYNC B1 ;  /* 0x0000000000017941 */ /* 0x000fea0003800000 */
.L_x_205:
        /* <DEDUP_REMOVED lines=9> */
.L_x_208:
[----:B------:R-:W-:Y:S05]  /*6830*/  BSYNC B1 ;  /* 0x0000000000017941 */ /* 0x000fea0003800000 */
.L_x_207:
        /* <DEDUP_REMOVED lines=9> */
.L_x_210:
[----:B------:R-:W-:Y:S05]  /*68d0*/  BSYNC B1 ;  /* 0x0000000000017941 */ /* 0x000fea0003800000 */
.L_x_209:
        /* <DEDUP_REMOVED lines=9> */
.L_x_212:
[----:B------:R-:W-:Y:S05]  /*6970*/  BSYNC B1 ;  /* 0x0000000000017941 */ /* 0x000fea0003800000 */
.L_x_211:
        /* <DEDUP_REMOVED lines=9> */
.L_x_214:
[----:B------:R-:W-:Y:S05]  /*6a10*/  BSYNC B1 ;  /* 0x0000000000017941 */ /* 0x000fea0003800000 */
.L_x_213:
        /* <DEDUP_REMOVED lines=9> */
.L_x_216:
[----:B------:R-:W-:Y:S05]  /*6ab0*/  BSYNC B1 ;  /* 0x0000000000017941 */ /* 0x000fea0003800000 */
.L_x_215:
        /* <DEDUP_REMOVED lines=9> */
.L_x_218:
[----:B------:R-:W-:Y:S05]  /*6b50*/  BSYNC B1 ;  /* 0x0000000000017941 */ /* 0x000fea0003800000 */
.L_x_217:
        /* <DEDUP_REMOVED lines=9> */
.L_x_220:
[----:B------:R-:W-:Y:S05]  /*6bf0*/  BSYNC B1 ;  /* 0x0000000000017941 */ /* 0x000fea0003800000 */
.L_x_219:
        /* <DEDUP_REMOVED lines=9> */
.L_x_222:
[----:B------:R-:W-:Y:S05]  /*6c90*/  BSYNC B1 ;  /* 0x0000000000017941 */ /* 0x000fea0003800000 */
.L_x_221:
        /* <DEDUP_REMOVED lines=9> */
.L_x_224:
[----:B------:R-:W-:Y:S05]  /*6d30*/  BSYNC B1 ;  /* 0x0000000000017941 */ /* 0x000fea0003800000 */
.L_x_223:
        /* <DEDUP_REMOVED lines=9> */
.L_x_226:
[----:B------:R-:W-:Y:S05]  /*6dd0*/  BSYNC B1 ;  /* 0x0000000000017941 */ /* 0x000fea0003800000 */
.L_x_225:
        /* <DEDUP_REMOVED lines=9> */
.L_x_228:
[----:B------:R-:W-:Y:S05]  /*6e70*/  BSYNC B1 ;  /* 0x0000000000017941 */ /* 0x000fea0003800000 */
.L_x_227:
        /* <DEDUP_REMOVED lines=9> */
.L_x_230:
[----:B------:R-:W-:Y:S05]  /*6f10*/  BSYNC B1 ;  /* 0x0000000000017941 */ /* 0x000fea0003800000 */
.L_x_229:
        /* <DEDUP_REMOVED lines=9> */
.L_x_232:
[----:B------:R-:W-:Y:S05]  /*6fb0*/  BSYNC B1 ;  /* 0x0000000000017941 */ /* 0x000fea0003800000 */
.L_x_231:
        /* <DEDUP_REMOVED lines=9> */
.L_x_234:
[----:B------:R-:W-:Y:S05]  /*7050*/  BSYNC B1 ;  /* 0x0000000000017941 */ /* 0x000fea0003800000 */
.L_x_233:
        /* <DEDUP_REMOVED lines=9> */
.L_x_236:
[----:B------:R-:W-:Y:S05]  /*70f0*/  BSYNC B1 ;  /* 0x0000000000017941 */ /* 0x000fea0003800000 */
.L_x_235:
        /* <DEDUP_REMOVED lines=9> */
.L_x_238:
[----:B------:R-:W-:Y:S05]  /*7190*/  BSYNC B1 ;  /* 0x0000000000017941 */ /* 0x000fea0003800000 */
.L_x_237:
        /* <DEDUP_REMOVED lines=9> */
.L_x_240:
[----:B------:R-:W-:Y:S05]  /*7230*/  BSYNC B1 ;  /* 0x0000000000017941 */ /* 0x000fea0003800000 */
.L_x_239:
        /* <DEDUP_REMOVED lines=9> */
.L_x_242:
[----:B------:R-:W-:Y:S05]  /*72d0*/  BSYNC B1 ;  /* 0x0000000000017941 */ /* 0x000fea0003800000 */
.L_x_241:
        /* <DEDUP_REMOVED lines=9> */
.L_x_244:
[----:B------:R-:W-:Y:S05]  /*7370*/  BSYNC B1 ;  /* 0x0000000000017941 */ /* 0x000fea0003800000 */
.L_x_243:
        /* <DEDUP_REMOVED lines=9> */
.L_x_246:
[----:B------:R-:W-:Y:S05]  /*7410*/  BSYNC B1 ;  /* 0x0000000000017941 */ /* 0x000fea0003800000 */
.L_x_245:
        /* <DEDUP_REMOVED lines=9> */
.L_x_248:
[----:B------:R-:W-:Y:S05]  /*74b0*/  BSYNC B1 ;  /* 0x0000000000017941 */ /* 0x000fea0003800000 */
.L_x_247:
        /* <DEDUP_REMOVED lines=9> */
.L_x_250:
[----:B------:R-:W-:Y:S05]  /*7550*/  BSYNC B1 ;  /* 0x0000000000017941 */ /* 0x000fea0003800000 */
.L_x_249:
        /* <DEDUP_REMOVED lines=9> */
.L_x_252:
[----:B------:R-:W-:Y:S05]  /*75f0*/  BSYNC B1 ;  /* 0x0000000000017941 */ /* 0x000fea0003800000 */
.L_x_251:
        /* <DEDUP_REMOVED lines=9> */
.L_x_254:
[----:B------:R-:W-:Y:S05]  /*7690*/  BSYNC B1 ;  /* 0x0000000000017941 */ /* 0x000fea0003800000 */
.L_x_253:
        /* <DEDUP_REMOVED lines=9> */
.L_x_256:
[----:B------:R-:W-:Y:S05]  /*7730*/  BSYNC B1 ;  /* 0x0000000000017941 */ /* 0x000fea0003800000 */
.L_x_255:
        /* <DEDUP_REMOVED lines=9> */
.L_x_258:
[----:B------:R-:W-:Y:S05]  /*77d0*/  BSYNC B1 ;  /* 0x0000000000017941 */ /* 0x000fea0003800000 */
.L_x_257:
        /* <DEDUP_REMOVED lines=9> */
.L_x_260:
[----:B------:R-:W-:Y:S05]  /*7870*/  BSYNC B1 ;  /* 0x0000000000017941 */ /* 0x000fea0003800000 */
.L_x_259:
        /* <DEDUP_REMOVED lines=9> */
.L_x_262:
[----:B------:R-:W-:Y:S05]  /*7910*/  BSYNC B1 ;  /* 0x0000000000017941 */ /* 0x000fea0003800000 */
.L_x_261:
        /* <DEDUP_REMOVED lines=9> */
.L_x_264:
[----:B------:R-:W-:Y:S05]  /*79b0*/  BSYNC B1 ;  /* 0x0000000000017941 */ /* 0x000fea0003800000 */
.L_x_263:
        /* <DEDUP_REMOVED lines=9> */
.L_x_266:
[----:B------:R-:W-:Y:S05]  /*7a50*/  BSYNC B1 ;  /* 0x0000000000017941 */ /* 0x000fea0003800000 */
.L_x_265:
        /* <DEDUP_REMOVED lines=9> */
.L_x_268:
[----:B------:R-:W-:Y:S05]  /*7af0*/  BSYNC B1 ;  /* 0x0000000000017941 */ /* 0x000fea0003800000 */
.L_x_267:
        /* <DEDUP_REMOVED lines=9> */
.L_x_270:
[----:B------:R-:W-:Y:S05]  /*7b90*/  BSYNC B1 ;  /* 0x0000000000017941 */ /* 0x000fea0003800000 */
.L_x_269:
        /* <DEDUP_REMOVED lines=9> */
.L_x_272:
[----:B------:R-:W-:Y:S05]  /*7c30*/  BSYNC B1 ;  /* 0x0000000000017941 */ /* 0x000fea0003800000 */
.L_x_271:
        /* <DEDUP_REMOVED lines=9> */
.L_x_274:
[----:B------:R-:W-:Y:S05]  /*7cd0*/  BSYNC B1 ;  /* 0x0000000000017941 */ /* 0x000fea0003800000 */
.L_x_273:
        /* <DEDUP_REMOVED lines=9> */
.L_x_276:
[----:B------:R-:W-:Y:S05]  /*7d70*/  BSYNC B1 ;  /* 0x0000000000017941 */ /* 0x000fea0003800000 */
.L_x_275:
        /* <DEDUP_REMOVED lines=9> */
.L_x_278:
[----:B------:R-:W-:Y:S05]  /*7e10*/  BSYNC B1 ;  /* 0x0000000000017941 */ /* 0x000fea0003800000 */
.L_x_277:
        /* <DEDUP_REMOVED lines=9> */
.L_x_280:
[----:B------:R-:W-:Y:S05]  /*7eb0*/  BSYNC B1 ;  /* 0x0000000000017941 */ /* 0x000fea0003800000 */
.L_x_279:
[----:B0----5:R-:W-:Y:S01]  /*7ec0*/  HADD2.F32 R3, -RZ, R154.H0_H0 ;  /* 0x2000009aff037230 */ /* 0x021fe20000004100 */
[----:B------:R-:W-:Y:S01]  /*7ed0*/  ISETP.GT.AND P2, PT, R0, 0x78, P1 ;  /* 0x000000780000780c */ /* 0x000fe20000f44270 */
[----:B------:R-:W-:Y:S03]  /*7ee0*/  BSSY B1, `(.L_x_281) ;  /* 0x0000007000017945 */ /* 0x000fe60003800000 */
[----:B--2---:R-:W-:-:S04]  /*7ef0*/  FMUL R6, R3, R156 ;  /* 0x0000009c03067220 */ /* 0x004fc80000400000 */
[----:B------:R-:W-:-:S05]  /*7f00*/  FFMA R6, R85, R155, R6 ;  /* 0x0000009b55067223 */ /* 0x000fca0000000006 */
[----:B------:R-:W-:-:S05]  /*7f10*/  F2FP.F16.F32.PACK_AB R6, RZ, R6 ;  /* 0x00000006ff06723e */ /* 0x000fca00000000ff */
[----:B------:R0:W-:Y:S01]  /*7f20*/  @P0 STG.E.U16 desc[UR36][R4.64+0xf2], R6 ;  /* 0x0000f20604000986 */ /* 0x0001e2000c101524 */
[----:B------:R-:W-:Y:S05]  /*7f30*/  @!P2 BRA `(.L_x_282) ;  /* 0x000000000004a947 */ /* 0x000fea0003800000 */
[----:B------:R2:W5:Y:S02]  /*7f40*/  LDG.E.LTC128B.U16 R154, desc[UR36][R10.64+0xf0] ;  /* 0x0000f0240a9a7981 */ /* 0x000564000c1e1520 */
.L_x_282:
[----:B------:R-:W-:Y:S05]  /*7f50*/  BSYNC B1 ;  /* 0x0000000000017941 */ /* 0x000fea0003800000 */
.L_x_281:
[----:B-----5:R-:W-:Y:S01]  /*7f60*/  HADD2.F32 R3, -RZ, R154.H0_H0 ;  /* 0x2000009aff037230 */ /* 0x020fe20000004100 */
[----:B------:R-:W-:Y:S01]  /*7f70*/  ISETP.GT.AND P1, PT, R0, 0x79, P1 ;  /* 0x000000790000780c */ /* 0x000fe20000f24270 */
[----:B0-----:R-:W-:Y:S01]  /*7f80*/  @P2 IMAD.MOV.U32 R4, RZ, RZ, R8 ;  /* 0x000000ffff042224 */ /* 0x001fe200078e0008 */
[----:B------:R-:W-:Y:S01]  /*7f90*/  BSSY B1, `(.L_x_283) ;  /* 0x0000008000017945 */ /* 0x000fe20003800000 */
[----:B------:R-:W-:Y:S02]  /*7fa0*/  @P2 IMAD.MOV.U32 R5, RZ, RZ, R9 ;  /* 0x000000ffff052224 */ /* 0x000fe400078e0009 */
[----:B------:R-:W-:-:S04]  /*7fb0*/  FMUL R3, R3, R156 ;  /* 0x0000009c03037220 */ /* 0x000fc80000400000 */
[----:B------:R-:W-:-:S05]  /*7fc0*/  FFMA R3, R86, R155, R3 ;  /* 0x0000009b56037223 */ /* 0x000fca0000000003 */
[----:B------:R-:W-:-:S05]  /*7fd0*/  F2FP.F16.F32.PACK_AB R3, RZ, R3 ;  /* 0x00000003ff03723e */ /* 0x000fca00000000ff */
[----:B------:R0:W-:Y:S01]  /*7fe0*/  @P2 STG.E.U16 desc[UR36][R4.64+0xf0], R3 ;  /* 0x0000f00304002986 */ /* 0x0001e2000c101524 */
[----:B------:R-:W-:Y:S05]  /*7ff0*/  @!P1 BRA `(.L_x_284) ;  /* 0x0000000000049947 */ /* 0x000fea0003800000 */
[----:B------:R0:W5:Y:S02]  /*8000*/  LDG.E.LTC128B.U16 R154, desc[UR36][R10.64+0xf2] ;  /* 0x0000f2240a9a7981 */ /* 0x000164000c1e1520 */
.L_x_284:
[----:B------:R-:W-:Y:S05]  /*8010*/  BSYNC B1 ;  /* 0x0000000000017941 */ /* 0x000fea0003800000 */
.L_x_283:
[----:B------:R-:W-:Y:S05]  /*8020*/  @!P1 BRA `(.L_x_285) ;  /* 0x0000002400449947 */ /* 0x000fea0003800000 */
[----:B0----5:R-:W-:-:S05]  /*8030*/  HADD2.F32 R3, -RZ, R154.H0_H0 ;  /* 0x2000009aff037230 */ /* 0x021fca0000004100 */
[----:B------:R-:W-:-:S04]  /*8040*/  FMUL R0, R3, R156 ;  /* 0x0000009c03007220 */ /* 0x000fc80000400000 */
[----:B------:R-:W-:-:S05]  /*8050*/  FFMA R0, R87, R155, R0 ;  /* 0x0000009b57007223 */ /* 0x000fca0000000000 */
[----:B------:R-:W-:-:S05]  /*8060*/  F2FP.F16.F32.PACK_AB R0, RZ, R0 ;  /* 0x00000000ff00723e */ /* 0x000fca00000000ff */
[----:B------:R0:W-:Y:S01]  /*8070*/  STG.E.U16 desc[UR36][R8.64+0xf2], R0 ;  /* 0x0000f20008007986 */ /* 0x0001e2000c101524 */
[----:B------:R-:W-:Y:S05]  /*8080*/  BRA `(.L_x_285) ;  /* 0x00000024002c7947 */ /* 0x000fea0003800000 */
.L_x_34:
[----:B------:R-:W-:Y:S01]  /*8090*/  ULDC.64 UR4, c[0x0][0x5c0] ;  /* 0x0001700000047ab9 */ /* 0x000fe20000000a00 */
[-C--:B------:R-:W-:Y:S01]  /*80a0*/  FMUL R88, R88, R155.reuse ;  /* 0x0000009b58587220 */ /* 0x080fe20000400000 */
[----:B------:R-:W-:Y:S01]  /*80b0*/  LEA R4, P0, R168, UR4, 0x1 ;  /* 0x00000004a8047c11 */ /* 0x000fe2000f8008ff */
[----:B------:R-:W-:Y:S01]  /*80c0*/  IMAD.SHL.U32 R11, R6, 0x10, RZ ;  /* 0x00000010060b7824 */ /* 0x000fe200078e00ff */
[----:B------:R-:W-:Y:S01]  /*80d0*/  ISETP.GT.AND P2, PT, R0, 0x1, P3 ;  /* 0x000000010000780c */ /* 0x000fe20001f44270 */
[-C--:B------:R-:W-:Y:S01]  /*80e0*/  FMUL R89, R89, R155.reuse ;  /* 0x0000009b59597220 */ /* 0x080fe20000400000 */
[----:B------:R-:W-:Y:S01]  /*80f0*/  LEA.HI.X R5, R168, UR5, R171, 0x1, P0 ;  /* 0x00000005a8057c11 */ /* 0x000fe200080f0cab */
[-C--:B------:R-:W-:Y:S01]  /*8100*/  FMUL R90, R90, R155.reuse ;  /* 0x0000009b5a5a7220 */ /* 0x080fe20000400000 */
[----:B------:R-:W-:Y:S01]  /*8110*/  ISETP.GT.AND P0, PT, R3, 0x8, PT ;  /* 0x000000080300780c */ /* 0x000fe20003f04270 */
[-C--:B------:R-:W-:Y:S01]  /*8120*/  FMUL R91, R91, R155.reuse ;  /* 0x0000009b5b5b7220 */ /* 0x080fe20000400000 */
[----:B------:R-:W-:Y:S01]  /*8130*/  F2FP.F16.F32.PACK_AB R88, RZ, R88 ;  /* 0x00000058ff58723e */ /* 0x000fe200000000ff */
[-C--:B------:R-:W-:Y:S01]  /*8140*/  FMUL R92, R92, R155.reuse ;  /* 0x0000009b5c5c7220 */ /* 0x080fe20000400000 */
[----:B------:R-:W-:Y:S01]  /*8150*/  ISETP.GT.AND P4, PT, R0, RZ, P0 ;  /* 0x000000ff0000720c */ /* 0x000fe20000784270 */
[-C--:B------:R-:W-:Y:S01]  /*8160*/  FMUL R93, R93, R155.reuse ;  /* 0x0000009b5d5d7220 */ /* 0x080fe20000400000 */
[--C-:B------:R-:W-:Y:S01]  /*8170*/  SHF.L.U64.HI R9, R6, 0x4, R7.reuse ;  /* 0x0000000406097819 */ /* 0x100fe20000010207 */
[----:B------:R-:W-:Y:S01]  /*8180*/  @P1 STG.E.U16 desc[UR36][R4.64], R88 ;  /* 0x0000005804001986 */ /* 0x000fe2000c101524 */
[----:B------:R-:W-:Y:S01]  /*8190*/  ISETP.GT.AND P1, PT, R0, 0x1, P0 ;  /* 0x000000010000780c */ /* 0x000fe20000724270 */
[-C--:B------:R-:W-:Y:S01]  /*81a0*/  FMUL R94, R94, R155.reuse ;  /* 0x0000009b5e5e7220 */ /* 0x080fe20000400000 */
[----:B------:R-:W-:Y:S01]  /*81b0*/  IADD3 R12, P5, R11, R4, RZ ;  /* 0x000000040b0c7210 */ /* 0x000fe20007fbe0ff */
[----:B------:R-:W-:Y:S01]  /*81c0*/  FMUL R95, R95, R155 ;  /* 0x0000009b5f5f7220 */ /* 0x000fe20000400000 */
[----:B------:R-:W-:Y:S01]  /*81d0*/  F2FP.F16.F32.PACK_AB R89, RZ, R89 ;  /* 0x00000059ff59723e */ /* 0x000fe200000000ff */
[-C--:B------:R-:W-:Y:S01]  /*81e0*/  FMUL R96, R96, R155.reuse ;  /* 0x0000009b60607220 */ /* 0x080fe20000400000 */
[----:B------:R-:W-:Y:S01]  /*81f0*/  F2FP.F16.F32.PACK_AB R90, RZ, R90 ;  /* 0x0000005aff5a723e */ /* 0x000fe200000000ff */
[----:B------:R-:W-:Y:S01]  /*8200*/  FMUL R97, R97, R155 ;  /* 0x0000009b61617220 */ /* 0x000fe20000400000 */
[----:B------:R-:W-:Y:S01]  /*8210*/  IADD3.X R13, R9, R5, RZ, P5, !PT ;  /* 0x00000005090d7210 */ /* 0x000fe20002ffe4ff */
[----:B------:R-:W-:Y:S01]  /*8220*/  @P2 STG.E.U16 desc[UR36][R4.64+0x2], R89 ;  /* 0x0000025904002986 */ /* 0x000fe2000c101524 */
[----:B------:R-:W-:Y:S01]  /*8230*/  F2FP.F16.F32.PACK_AB R91, RZ, R91 ;  /* 0x0000005bff5b723e */ /* 0x000fe200000000ff */
[-C--:B------:R-:W-:Y:S01]  /*8240*/  FMUL R98, R98, R155.reuse ;  /* 0x0000009b62627220 */ /* 0x080fe20000400000 */
[C---:B------:R-:W-:Y:S01]  /*8250*/  ISETP.GT.AND P5, PT, R0.reuse, 0x9, P3 ;  /* 0x000000090000780c */ /* 0x040fe20001fa4270 */
[----:B------:R-:W-:Y:S01]  /*8260*/  @P4 STG.E.U16 desc[UR36][R12.64], R90 ;  /* 0x0000005a0c004986 */ /* 0x000fe2000c101524 */
[C---:B------:R-:W-:Y:S01]  /*8270*/  ISETP.GT.AND P4, PT, R0.reuse, 0x8, P3 ;  /* 0x000000080000780c */ /* 0x040fe20001f84270 */
[-C--:B------:R-:W-:Y:S01]  /*8280*/  FMUL R99, R99, R155.reuse ;  /* 0x0000009b63637220 */ /* 0x080fe20000400000 */
[C---:B------:R-:W-:Y:S01]  /*8290*/  ISETP.GT.AND P2, PT, R0.reuse, 0x8, P0 ;  /* 0x000000080000780c */ /* 0x040fe20000744270 */
[----:B------:R-:W-:Y:S01]  /*82a0*/  @P1 STG.E.U16 desc[UR36][R12.64+0x2], R91 ;  /* 0x0000025b0c001986 */ /* 0x000fe2000c101524 */
[----:B------:R-:W-:Y:S01]  /*82b0*/  ISETP.GT.AND P1, PT, R0, 0x9, P0 ;  /* 0x000000090000780c */ /* 0x000fe20000724270 */
[-C--:B------:R-:W-:Y:S01]  /*82c0*/  FMUL R100, R100, R155.reuse ;  /* 0x0000009b64647220 */ /* 0x080fe20000400000 */
[----:B------:R-:W-:Y:S01]  /*82d0*/  F2FP.F16.F32.PACK_AB R92, RZ, R92 ;  /* 0x0000005cff5c723e */ /* 0x000fe200000000ff */
[----:B------:R-:W-:Y:S01]  /*82e0*/  FMUL R101, R101, R155 ;  /* 0x0000009b65657220 */ /* 0x000fe20000400000 */
[----:B------:R-:W-:Y:S01]  /*82f0*/  F2FP.F16.F32.PACK_AB R93, RZ, R93 ;  /* 0x0000005dff5d723e */ /* 0x000fe200000000ff */
[-C--:B------:R-:W-:Y:S01]  /*8300*/  FMUL R102, R102, R155.reuse ;  /* 0x0000009b66667220 */ /* 0x080fe20000400000 */
[----:B------:R-:W-:Y:S01]  /*8310*/  F2FP.F16.F32.PACK_AB R94, RZ, R94 ;  /* 0x0000005eff5e723e */ /* 0x000fe200000000ff */
[----:B------:R-:W-:Y:S01]  /*8320*/  FMUL R103, R103, R155 ;  /* 0x0000009b67677220 */ /* 0x000fe20000400000 */
[----:B------:R-:W-:Y:S01]  /*8330*/  F2FP.F16.F32.PACK_AB R95, RZ, R95 ;  /* 0x0000005fff5f723e */ /* 0x000fe200000000ff */
[----:B------:R-:W-:Y:S01]  /*8340*/  @P4 STG.E.U16 desc[UR36][R4.64+0x10], R92 ;  /* 0x0000105c04004986 */ /* 0x000fe2000c101524 */
[----:B------:R-:W-:Y:S01]  /*8350*/  ISETP.GT.AND P4, PT, R0, 0x10, P3 ;  /* 0x000000100000780c */ /* 0x000fe20001f84270 */
[----:B------:R-:W-:Y:S01]  /*8360*/  FMUL R104, R104, R155 ;  /* 0x0000009b68687220 */ /* 0x000fe20000400000 */
[----:B------:R-:W-:Y:S01]  /*8370*/  F2FP.F16.F32.PACK_AB R96, RZ, R96 ;  /* 0x00000060ff60723e */ /* 0x000fe200000000ff */
[----:B------:R-:W-:Y:S01]  /*8380*/  @P5 STG.E.U16 desc[UR36][R4.64+0x12], R93 ;  /* 0x0000125d04005986 */ /* 0x000fe2000c101524 */
[----:B------:R-:W-:Y:S01]  /*8390*/  F2FP.F16.F32.PACK_AB R97, RZ, R97 ;  /* 0x00000061ff61723e */ /* 0x000fe200000000ff */
[-C--:B------:R-:W-:Y:S01]  /*83a0*/  FMUL R105, R105, R155.reuse ;  /* 0x0000009b69697220 */ /* 0x080fe20000400000 */
[C---:B------:R-:W-:Y:S01]  /*83b0*/  ISETP.GT.AND P5, PT, R0.reuse, 0x11, P0 ;  /* 0x000000110000780c */ /* 0x040fe200007a4270 */
[----:B------:R-:W-:Y:S01]  /*83c0*/  @P2 STG.E.U16 desc[UR36][R12.64+0x10], R94 ;  /* 0x0000105e0c002986 */ /* 0x000fe2000c101524 */
[----:B------:R-:W-:Y:S01]  /*83d0*/  ISETP.GT.AND P2, PT, R0, 0x10, P0 ;  /* 0x000000100000780c */ /* 0x000fe20000744270 */
[-C--:B------:R-:W-:Y:S01]  /*83e0*/  FMUL R106, R106, R155.reuse ;  /* 0x0000009b6a6a7220 */ /* 0x080fe20000400000 */
[----:B------:R-:W-:Y:S01]  /*83f0*/  F2FP.F16.F32.PACK_AB R98, RZ, R98 ;  /* 0x00000062ff62723e */ /* 0x000fe200000000ff */
[----:B------:R-:W-:Y:S01]  /*8400*/  @P1 STG.E.U16 desc[UR36][R12.64+0x12], R95 ;  /* 0x0000125f0c001986 */ /* 0x000fe2000c101524 */
[C---:B------:R-:W-:Y:S01]  /*8410*/  ISETP.GT.AND P1, PT, R0.reuse, 0x11, P3 ;  /* 0x000000110000780c */ /* 0x040fe20001f24270 */
[----:B------:R-:W-:Y:S01]  /*8420*/  FMUL R107, R107, R155 ;  /* 0x0000009b6b6b7220 */ /* 0x000fe20000400000 */
[----:B------:R-:W-:Y:S01]  /*8430*/  F2FP.F16.F32.PACK_AB R99, RZ, R99 ;  /* 0x00000063ff63723e */ /* 0x000fe200000000ff */
        /* <DEDUP_REMOVED lines=61> */
[----:B------:R-:W-:Y:S01]  /*8810*/  ISETP.GT.AND P4, PT, R0, 0x31, P3 ;  /* 0x000000310000780c */ /* 0x000fe20001f84270 */
[----:B------:R-:W-:Y:S01]  /*8820*/  FMUL R125, R125, R155 ;  /* 0x0000009b7d7d7220 */ /* 0x000fe20000400000 */
[----:B------:R-:W-:Y:S01]  /*8830*/  F2FP.F16.F32.PACK_AB R117, RZ, R117 ;  /* 0x00000075ff75723e */ /* 0x000fe200000000ff */
[-C--:B------:R-:W-:Y:S01]  /*8840*/  FMUL R126, R126, R155.reuse ;  /* 0x0000009b7e7e7220 */ /* 0x080fe20000400000 */
[----:B------:R-:W-:Y:S01]  /*8850*/  F2FP.F16.F32.PACK_AB R118, RZ, R118 ;  /* 0x00000076ff76723e */ /* 0x000fe200000000ff */
[----:B------:R-:W-:Y:S01]  /*8860*/  FMUL R127, R127, R155 ;  /* 0x0000009b7f7f7220 */ /* 0x000fe20000400000 */
[----:B------:R-:W-:Y:S01]  /*8870*/  F2FP.F16.F32.PACK_AB R119, RZ, R119 ;  /* 0x00000077ff77723e */ /* 0x000fe200000000ff */
        /* <DEDUP_REMOVED lines=70> */
[----:B------:R-:W-:Y:S01]  /*8ce0*/  IMAD.SHL.U32 R23, R6, 0x100, RZ ;  /* 0x0000010006177824 */ /* 0x000fe200078e00ff */
[----:B------:R-:W-:Y:S01]  /*8cf0*/  F2FP.F16.F32.PACK_AB R140, RZ, R140 ;  /* 0x0000008cff8c723e */ /* 0x000fe200000000ff */
[----:B------:R-:W-:Y:S01]  /*8d00*/  @P2 STG.E.U16 desc[UR36][R4.64+0x92], R125 ;  /* 0x0000927d04002986 */ /* 0x000fe2000c101524 */
[----:B------:R-:W-:Y:S01]  /*8d10*/  ISETP.GT.AND P2, PT, R0, 0x51, P3 ;  /* 0x000000510000780c */ /* 0x000fe20001f44270 */
[----:B------:R-:W-:Y:S01]  /*8d20*/  FMUL R148, R148, R155 ;  /* 0x0000009b94947220 */ /* 0x000fe20000400000 */
[----:B------:R-:W-:Y:S01]  /*8d30*/  F2FP.F16.F32.PACK_AB R141, RZ, R141 ;  /* 0x0000008dff8d723e */ /* 0x000fe200000000ff */
[----:B------:R-:W-:Y:S01]  /*8d40*/  @P5 STG.E.U16 desc[UR36][R12.64+0x90], R126 ;  /* 0x0000907e0c005986 */ /* 0x000fe2000c101524 */
[C---:B------:R-:W-:Y:S01]  /*8d50*/  ISETP.GT.AND P5, PT, R0.reuse, 0x50, P0 ;  /* 0x000000500000780c */ /* 0x040fe200007a4270 */
[-C--:B------:R-:W-:Y:S01]  /*8d60*/  FMUL R149, R149, R155.reuse ;  /* 0x0000009b95957220 */ /* 0x080fe20000400000 */
        /* <DEDUP_REMOVED lines=16> */
[----:B------:R-:W-:Y:S01]  /*8e70*/  SHF.L.U64.HI R21, R6, 0x8, R7 ;  /* 0x0000000806157819 */ /* 0x000fe20000010207 */
        /* <DEDUP_REMOVED lines=24> */
[----:B------:R-:W-:Y:S01]  /*9000*/  FMUL R32, R32, R155 ;  /* 0x0000009b20207220 */ /* 0x000fe20000400000 */
[----:B------:R-:W-:Y:S01]  /*9010*/  F2FP.F16.F32.PACK_AB R25, RZ, R25 ;  /* 0x00000019ff19723e */ /* 0x000fe200000000ff */
[-C--:B------:R-:W-:Y:S01]  /*9020*/  FMUL R33, R33, R155.reuse ;  /* 0x0000009b21217220 */ /* 0x080fe20000400000 */
        /* <DEDUP_REMOVED lines=28> */
[----:B------:R-:W-:Y:S01]  /*91f0*/  F2FP.F16.F32.PACK_AB R34, RZ, R34 ;  /* 0x00000022ff22723e */ /* 0x000fe200000000ff */
        /* <DEDUP_REMOVED lines=11> */
[----:B------:R-:W-:Y:S01]  /*92b0*/  IADD3 R14, P1, P2, R11, R4, R23 ;  /* 0x000000040b0e7210 */ /* 0x000fe20007a3e017 */
[-C--:B------:R-:W-:Y:S01]  /*92c0*/  FMUL R45, R45, R155.reuse ;  /* 0x0000009b2d2d7220 */ /* 0x080fe20000400000 */
[----:B------:R-:W-:Y:S01]  /*92d0*/  F2FP.F16.F32.PACK_AB R38, RZ, R38 ;  /* 0x00000026ff26723e */ /* 0x000fe200000000ff */
[----:B------:R-:W-:Y:S01]  /*92e0*/  FMUL R46, R46, R155 ;  /* 0x0000009b2e2e7220 */ /* 0x000fe20000400000 */
[----:B------:R-:W-:Y:S01]  /*92f0*/  IADD3.X R15, R9, R5, R21, P1, P2 ;  /* 0x00000005090f7210 */ /* 0x000fe20000fe4415 */
[-C--:B------:R-:W-:Y:S01]  /*9300*/  FMUL R47, R47, R155.reuse ;  /* 0x0000009b2f2f7220 */ /* 0x080fe20000400000 */
[C---:B------:R-:W-:Y:S01]  /*9310*/  ISETP.GT.AND P1, PT, R3.reuse, 0x80, PT ;  /* 0x000000800300780c */ /* 0x040fe20003f24270 */
[----:B------:R-:W-:Y:S01]  /*9320*/  FMUL R48, R48, R155 ;  /* 0x0000009b30307220 */ /* 0x000fe20000400000 */
[----:B------:R-:W-:Y:S01]  /*9330*/  ISETP.GT.AND P2, PT, R3, 0x88, PT ;  /* 0x000000880300780c */ /* 0x000fe20003f44270 */
[----:B------:R-:W-:Y:S01]  /*9340*/  @P5 IMAD.MOV.U32 R6, RZ, RZ, R12 ;  /* 0x000000ffff065224 */ /* 0x000fe200078e000c */
[----:B------:R-:W-:Y:S01]  /*9350*/  F2FP.F16.F32.PACK_AB R39, RZ, R39 ;  /* 0x00000027ff27723e */ /* 0x000fe200000000ff */
[----:B------:R-:W-:Y:S01]  /*9360*/  @P5 IMAD.MOV.U32 R7, RZ, RZ, R13 ;  /* 0x000000ffff075224 */ /* 0x000fe200078e000d */
[----:B------:R-:W-:Y:S01]  /*9370*/  F2FP.F16.F32.PACK_AB R40, RZ, R40 ;  /* 0x00000028ff28723e */ /* 0x000fe200000000ff */
[----:B------:R-:W-:Y:S01]  /*9380*/  FMUL R49, R49, R155 ;  /* 0x0000009b31317220 */ /* 0x000fe20000400000 */
[----:B------:R-:W-:Y:S01]  /*9390*/  F2FP.F16.F32.PACK_AB R41, RZ, R41 ;  /* 0x00000029ff29723e */ /* 0x000fe200000000ff */
[-C--:B------:R-:W-:Y:S01]  /*93a0*/  FMUL R50, R50, R155.reuse ;  /* 0x0000009b32327220 */ /* 0x080fe20000400000 */
[----:B------:R0:W-:Y:S01]  /*93b0*/  @P5 STG.E.U16 desc[UR36][R6.64+0xe0], R146 ;  /* 0x0000e09206005986 */ /* 0x0001e2000c101524 */
[C---:B------:R-:W-:Y:S01]  /*93c0*/  ISETP.GT.AND P5, PT, R0.reuse, 0x78, P3 ;  /* 0x000000780000780c */ /* 0x040fe20001fa4270 */
[-C--:B------:R-:W-:Y:S01]  /*93d0*/  FMUL R51, R51, R155.reuse ;  /* 0x0000009b33337220 */ /* 0x080fe20000400000 */
[C---:B------:R-:W-:Y:S01]  /*93e0*/  ISETP.GT.AND P3, PT, R0.reuse, 0x79, P3 ;  /* 0x000000790000780c */ /* 0x040fe20001f64270 */
[----:B------:R-:W-:Y:S01]  /*93f0*/  @P4 STG.E.U16 desc[UR36][R12.64+0xe2], R147 ;  /* 0x0000e2930c004986 */ /* 0x000fe2000c101524 */
[----:B------:R-:W-:Y:S01]  /*9400*/  ISETP.GT.AND P4, PT, R0, 0x78, P0 ;  /* 0x000000780000780c */ /* 0x000fe20000784270 */
[-C--:B------:R-:W-:Y:S01]  /*9410*/  FMUL R52, R52, R155.reuse ;  /* 0x0000009b34347220 */ /* 0x080fe20000400000 */
[----:B------:R-:W-:Y:S01]  /*9420*/  ISETP.GT.AND P0, PT, R0, 0x79, P0 ;  /* 0x000000790000780c */ /* 0x000fe20000704270 */
[-C--:B------:R-:W-:Y:S01]  /*9430*/  FMUL R53, R53, R155.reuse ;  /* 0x0000009b35357220 */ /* 0x080fe20000400000 */
[----:B------:R-:W-:Y:S01]  /*9440*/  F2FP.F16.F32.PACK_AB R42, RZ, R42 ;  /* 0x0000002aff2a723e */ /* 0x000fe200000000ff */
[----:B------:R-:W-:Y:S01]  /*9450*/  FMUL R54, R54, R155 ;  /* 0x0000009b36367220 */ /* 0x000fe20000400000 */
[----:B------:R-:W-:Y:S01]  /*9460*/  F2FP.F16.F32.PACK_AB R43, RZ, R43 ;  /* 0x0000002bff2b723e */ /* 0x000fe200000000ff */
[-C--:B------:R-:W-:Y:S01]  /*9470*/  FMUL R55, R55, R155.reuse ;  /* 0x0000009b37377220 */ /* 0x080fe20000400000 */
[----:B------:R-:W-:Y:S01]  /*9480*/  F2FP.F16.F32.PACK_AB R44, RZ, R44 ;  /* 0x0000002cff2c723e */ /* 0x000fe200000000ff */
[----:B------:R-:W-:Y:S01]  /*9490*/  @P5 STG.E.U16 desc[UR36][R4.64+0xf0], R148 ;  /* 0x0000f09404005986 */ /* 0x000fe2000c101524 */
[----:B0-----:R-:W-:Y:S01]  /*94a0*/  IADD3 R6, P5, R23, R4, RZ ;  /* 0x0000000417067210 */ /* 0x001fe20007fbe0ff */
[----:B------:R-:W-:Y:S01]  /*94b0*/  FMUL R56, R56, R155 ;  /* 0x0000009b38387220 */ /* 0x000fe20000400000 */
[----:B------:R-:W-:Y:S01]  /*94c0*/  F2FP.F16.F32.PACK_AB R45, RZ, R45 ;  /* 0x0000002dff2d723e */ /* 0x000fe200000000ff */
[----:B------:R0:W-:Y:S01]  /*94d0*/  @P3 STG.E.U16 desc[UR36][R4.64+0xf2], R149 ;  /* 0x0000f29504003986 */ /* 0x0001e2000c101524 */
[C---:B------:R-:W-:Y:S01]  /*94e0*/  ISETP.GT.AND P3, PT, R0.reuse, RZ, P1 ;  /* 0x000000ff0000720c */ /* 0x040fe20000f64270 */
[----:B------:R-:W-:Y:S01]  /*94f0*/  IMAD.X R7, R21, 0x1, R5, P5 ;  /* 0x0000000115077824 */ /* 0x000fe200028e0605 */
[C---:B------:R-:W-:Y:S01]  /*9500*/  ISETP.GT.AND P5, PT, R0.reuse, RZ, P2 ;  /* 0x000000ff0000720c */ /* 0x040fe200017a4270 */
        /* <DEDUP_REMOVED lines=11> */
[CC--:B0-----:R-:W-:Y:S01]  /*95c0*/  IADD3 R4, P3, R11.reuse, R6.reuse, RZ ;  /* 0x000000060b047210 */ /* 0x0c1fe20007f7e0ff */
[----:B------:R-:W-:Y:S01]  /*95d0*/  FMUL R60, R60, R155 ;  /* 0x0000009b3c3c7220 */ /* 0x000fe20000400000 */
[----:B------:R-:W-:Y:S01]  /*95e0*/  F2FP.F16.F32.PACK_AB R49, RZ, R49 ;  /* 0x00000031ff31723e */ /* 0x000fe200000000ff */
[----:B------:R-:W-:Y:S01]  /*95f0*/  @P4 STG.E.U16 desc[UR36][R6.64+0x2], R25 ;  /* 0x0000021906004986 */ /* 0x000fe2000c101524 */
[----:B------:R-:W-:Y:S01]  /*9600*/  IADD3 R10, P4, R11, R6, RZ ;  /* 0x000000060b0a7210 */ /* 0x000fe20007f9e0ff */
[--C-:B------:R-:W-:Y:S01]  /*9610*/  IMAD.X R5, R9, 0x1, R7.reuse, P3 ;  /* 0x0000000109057824 */ /* 0x100fe200018e0607 */
[C---:B------:R-:W-:Y:S01]  /*9620*/  ISETP.GT.AND P3, PT, R0.reuse, 0x9, P2 ;  /* 0x000000090000780c */ /* 0x040fe20001764270 */
[-C--:B------:R-:W-:Y:S01]  /*9630*/  FMUL R61, R61, R155.reuse ;  /* 0x0000009b3d3d7220 */ /* 0x080fe20000400000 */
[----:B------:R-:W-:Y:S01]  /*9640*/  F2FP.F16.F32.PACK_AB R50, RZ, R50 ;  /* 0x00000032ff32723e */ /* 0x000fe200000000ff */
[----:B------:R-:W-:Y:S01]  /*9650*/  IMAD.X R11, R9, 0x1, R7, P4 ;  /* 0x00000001090b7824 */ /* 0x000fe200020e0607 */
[----:B------:R-:W-:Y:S01]  /*9660*/  ISETP.GT.AND P4, PT, R0, 0x8, P1 ;  /* 0x000000080000780c */ /* 0x000fe20000f84270 */
[----:B------:R-:W-:Y:S01]  /*9670*/  FMUL R62, R62, R155 ;  /* 0x0000009b3e3e7220 */ /* 0x000fe20000400000 */
[----:B------:R-:W-:Y:S01]  /*9680*/  F2FP.F16.F32.PACK_AB R51, RZ, R51 ;  /* 0x00000033ff33723e */ /* 0x000fe200000000ff */
[-C--:B------:R-:W-:Y:S01]  /*9690*/  FMUL R63, R63, R155.reuse ;  /* 0x0000009b3f3f7220 */ /* 0x080fe20000400000 */
        /* <DEDUP_REMOVED lines=13> */
[-C--:B------:R-:W-:Y:S01]  /*9770*/  FMUL R68, R68, R155.reuse ;  /* 0x0000009b44447220 */ /* 0x080fe20000400000 */
[----:B------:R-:W-:Y:S01]  /*9780*/  @P5 STG.E.U16 desc[UR36][R6.64+0x12], R29 ;  /* 0x0000121d06005986 */ /* 0x000fe2000c101524 */
[C---:B------:R-:W-:Y:S01]  /*9790*/  ISETP.GT.AND P5, PT, R0.reuse, 0x11, P1 ;  /* 0x000000110000780c */ /* 0x040fe20000fa4270 */
[----:B------:R-:W-:Y:S01]  /*97a0*/  FMUL R69, R69, R155 ;  /* 0x0000009b45457220 */ /* 0x000fe20000400000 */
[----:B------:R-:W-:Y:S01]  /*97b0*/  F2FP.F16.F32.PACK_AB R55, RZ, R55 ;  /* 0x00000037ff37723e */ /* 0x000fe200000000ff */
[----:B------:R0:W-:Y:S01]  /*97c0*/  @P0 STG.E.U16 desc[UR36][R4.64+0x10], R30 ;  /* 0x0000101e04000986 */ /* 0x0001e2000c101524 */
        /* <DEDUP_REMOVED lines=12> */
[----:B------:R-:W-:Y:S01]  /*9890*/  ISETP.GT.AND P5, PT, R0, 0x19, P1 ;  /* 0x000000190000780c */ /* 0x000fe20000fa4270 */
[--C-:B0-----:R-:W-:Y:S01]  /*98a0*/  @P0 IMAD.MOV.U32 R4, RZ, RZ, R14.reuse ;  /* 0x000000ffff040224 */ /* 0x101fe200078e000e */
[----:B------:R-:W-:Y:S01]  /*98b0*/  F2FP.F16.F32.PACK_AB R59, RZ, R59 ;  /* 0x0000003bff3b723e */ /* 0x000fe200000000ff */
[--C-:B------:R-:W-:Y:S01]  /*98c0*/  @P0 IMAD.MOV.U32 R5, RZ, RZ, R15.reuse ;  /* 0x000000ffff050224 */ /* 0x100fe200078e000f */
[----:B------:R-:W-:Y:S01]  /*98d0*/  F2FP.F16.F32.PACK_AB R60, RZ, R60 ;  /* 0x0000003cff3c723e */ /* 0x000fe200000000ff */
[----:B------:R-:W-:Y:S01]  /*98e0*/  FMUL R73, R73, R155 ;  /* 0x0000009b49497220 */ /* 0x000fe20000400000 */
[----:B------:R-:W-:Y:S01]  /*98f0*/  F2FP.F16.F32.PACK_AB R61, RZ, R61 ;  /* 0x0000003dff3d723e */ /* 0x000fe200000000ff */
[-C--:B------:R-:W-:Y:S01]  /*9900*/  FMUL R74, R74, R155.reuse ;  /* 0x0000009b4a4a7220 */ /* 0x080fe20000400000 */
[----:B------:R0:W-:Y:S01]  /*9910*/  @P0 STG.E.U16 desc[UR36][R4.64+0x20], R34 ;  /* 0x0000202204000986 */ /* 0x0001e2000c101524 */
        /* <DEDUP_REMOVED lines=9> */
[----:B------:R-:W-:Y:S01]  /*99b0*/  FMUL R79, R79, R155 ;  /* 0x0000009b4f4f7220 */ /* 0x000fe20000400000 */
[----:B------:R-:W-:Y:S01]  /*99c0*/  F2FP.F16.F32.PACK_AB R66, RZ, R66 ;  /* 0x00000042ff42723e */ /* 0x000fe200000000ff */
        /* <DEDUP_REMOVED lines=19> */
[----:B0-----:R-:W-:Y:S01]  /*9b00*/  @P0 IMAD.MOV.U32 R4, RZ, RZ, R14 ;  /* 0x000000ffff040224 */ /* 0x001fe200078e000e */
[----:B------:R-:W-:Y:S01]  /*9b10*/  F2FP.F16.F32.PACK_AB R73, RZ, R73 ;  /* 0x00000049ff49723e */ /* 0x000fe200000000ff */
[----:B------:R-:W-:Y:S01]  /*9b20*/  @P0 IMAD.MOV.U32 R5, RZ, RZ, R15 ;  /* 0x000000ffff050224 */ /* 0x000fe200078e000f */
[----:B------:R-:W-:Y:S01]  /*9b30*/  F2FP.F16.F32.PACK_AB R74, RZ, R74 ;  /* 0x0000004aff4a723e */ /* 0x000fe200000000ff */
[----:B------:R-:W-:Y:S01]  /*9b40*/  FMUL R85, R85, R155 ;  /* 0x0000009b55557220 */ /* 0x000fe20000400000 */
[----:B------:R-:W-:Y:S01]  /*9b50*/  F2FP.F16.F32.PACK_AB R75, RZ, R75 ;  /* 0x0000004bff4b723e */ /* 0x000fe200000000ff */
[-C--:B------:R-:W-:Y:S01]  /*9b60*/  FMUL R86, R86, R155.reuse ;  /* 0x0000009b56567220 */ /* 0x080fe20000400000 */
[----:B------:R0:W-:Y:S01]  /*9b70*/  @P0 STG.E.U16 desc[UR36][R4.64+0x30], R38 ;  /* 0x0000302604000986 */ /* 0x0001e2000c101524 */
[----:B------:R-:W-:Y:S01]  /*9b80*/  ISETP.GT.AND P0, PT, R0, 0x20, P2 ;  /* 0x000000200000780c */ /* 0x000fe20001704270 */
[----:B------:R-:W-:Y:S01]  /*9b90*/  FMUL R87, R87, R155 ;  /* 0x0000009b57577220 */ /* 0x000fe20000400000 */
[----:B------:R-:W-:-:S02]  /*9ba0*/  F2FP.F16.F32.PACK_AB R76, RZ, R76 ;  /* 0x0000004cff4c723e */ /* 0x000fc400000000ff */
[----:B------:R-:W-:Y:S02]  /*9bb0*/  F2FP.F16.F32.PACK_AB R77, RZ, R77 ;  /* 0x0000004dff4d723e */ /* 0x000fe400000000ff */
[----:B------:R-:W-:Y:S02]  /*9bc0*/  F2FP.F16.F32.PACK_AB R78, RZ, R78 ;  /* 0x0000004eff4e723e */ /* 0x000fe400000000ff */
[----:B------:R-:W-:Y:S02]  /*9bd0*/  F2FP.F16.F32.PACK_AB R79, RZ, R79 ;  /* 0x0000004fff4f723e */ /* 0x000fe400000000ff */
[----:B------:R-:W-:Y:S01]  /*9be0*/  F2FP.F16.F32.PACK_AB R80, RZ, R80 ;  /* 0x00000050ff50723e */ /* 0x000fe200000000ff */
[----:B0-----:R-:W-:Y:S01]  /*9bf0*/  @P3 IMAD.MOV.U32 R4, RZ, RZ, R14 ;  /* 0x000000ffff043224 */ /* 0x001fe200078e000e */
[----:B------:R-:W-:Y:S01]  /*9c00*/  F2FP.F16.F32.PACK_AB R81, RZ, R81 ;  /* 0x00000051ff51723e */ /* 0x000fe200000000ff */
[----:B------:R-:W-:Y:S01]  /*9c10*/  @P3 IMAD.MOV.U32 R5, RZ, RZ, R15 ;  /* 0x000000ffff053224 */ /* 0x000fe200078e000f */
[----:B------:R-:W-:-:S02]  /*9c20*/  F2FP.F16.F32.PACK_AB R82, RZ, R82 ;  /* 0x00000052ff52723e */ /* 0x000fc400000000ff */
[----:B------:R-:W-:Y:S02]  /*9c30*/  F2FP.F16.F32.PACK_AB R83, RZ, R83 ;  /* 0x00000053ff53723e */ /* 0x000fe400000000ff */
[----:B------:R0:W-:Y:S01]  /*9c40*/  @P3 STG.E.U16 desc[UR36][R4.64+0x32], R39 ;  /* 0x0000322704003986 */ /* 0x0001e2000c101524 */
[C---:B------:R-:W-:Y:S02]  /*9c50*/  ISETP.GT.AND P3, PT, R0.reuse, 0x21, P2 ;  /* 0x000000210000780c */ /* 0x040fe40001764270 */
[----:B------:R-:W-:Y:S01]  /*9c60*/  F2FP.F16.F32.PACK_AB R84, RZ, R84 ;  /* 0x00000054ff54723e */ /* 0x000fe200000000ff */
[----:B------:R-:W-:Y:S01]  /*9c70*/  @P4 STG.E.U16 desc[UR36][R6.64+0x40], R40 ;  /* 0x0000402806004986 */ /* 0x000fe2000c101524 */
[C---:B------:R-:W-:Y:S02]  /*9c80*/  ISETP.GT.AND P4, PT, R0.reuse, 0x28, P1 ;  /* 0x000000280000780c */ /* 0x040fe40000f84270 */
[----:B------:R-:W-:Y:S01]  /*9c90*/  F2FP.F16.F32.PACK_AB R85, RZ, R85 ;  /* 0x00000055ff55723e */ /* 0x000fe200000000ff */
[----:B------:R-:W-:Y:S01]  /*9ca0*/  @P5 STG.E.U16 desc[UR36][R6.64+0x42], R41 ;  /* 0x0000422906005986 */ /* 0x000fe2000c101524 */
[----:B------:R-:W-:-:S02]  /*9cb0*/  ISETP.GT.AND P5, PT, R0, 0x29, P1 ;  /* 0x000000290000780c */ /* 0x000fc40000fa4270 */
[----:B------:R-:W-:Y:S01]  /*9cc0*/  F2FP.F16.F32.PACK_AB R86, RZ, R86 ;  /* 0x00000056ff56723e */ /* 0x000fe200000000ff */
[----:B0-----:R-:W-:Y:S01]  /*9cd0*/  @P0 IMAD.MOV.U32 R4, RZ, RZ, R14 ;  /* 0x000000ffff040224 */ /* 0x001fe200078e000e */
[----:B------:R-:W-:Y:S01]  /*9ce0*/  F2FP.F16.F32.PACK_AB R87, RZ, R87 ;  /* 0x00000057ff57723e */ /* 0x000fe200000000ff */
[----:B------:R-:W-:-:S05]  /*9cf0*/  @P0 IMAD.MOV.U32 R5, RZ, RZ, R15 ;  /* 0x000000ffff050224 */ /* 0x000fca00078e000f */
[----:B------:R0:W-:Y:S01]  /*9d00*/  @P0 STG.E.U16 desc[UR36][R4.64+0x40], R42 ;  /* 0x0000402a04000986 */ /* 0x0001e2000c101524 */
[----:B------:R-:W-:Y:S01]  /*9d10*/  ISETP.GT.AND P0, PT, R0, 0x28, P2 ;  /* 0x000000280000780c */ /* 0x000fe20001704270 */
[----:B0-----:R-:W-:Y:S02]  /*9d20*/  @P3 IMAD.MOV.U32 R4, RZ, RZ, R14 ;  /* 0x000000ffff043224 */ /* 0x001fe400078e000e */
[----:B------:R-:W-:-:S05]  /*9d30*/  @P3 IMAD.MOV.U32 R5, RZ, RZ, R15 ;  /* 0x000000ffff053224 */ /* 0x000fca00078e000f */
[----:B------:R0:W-:Y:S01]  /*9d40*/  @P3 STG.E.U16 desc[UR36][R4.64+0x42], R43 ;  /* 0x0000422b04003986 */ /* 0x0001e2000c101524 */
[----:B------:R-:W-:-:S03]  /*9d50*/  ISETP.GT.AND P3, PT, R0, 0x29, P2 ;  /* 0x000000290000780c */ /* 0x000fc60001764270 */
[----:B------:R-:W-:Y:S01]  /*9d60*/  @P4 STG.E.U16 desc[UR36][R6.64+0x50], R44 ;  /* 0x0000502c06004986 */ /* 0x000fe2000c101524 */
[----:B------:R-:W-:-:S03]  /*9d70*/  ISETP.GT.AND P4, PT, R0, 0x30, P1 ;  /* 0x000000300000780c */ /* 0x000fc60000f84270 */
[----:B------:R-:W-:Y:S01]  /*9d80*/  @P5 STG.E.U16 desc[UR36][R6.64+0x52], R45 ;  /* 0x0000522d06005986 */ /* 0x000fe2000c101524 */
[----:B------:R-:W-:Y:S01]  /*9d90*/  ISETP.GT.AND P5, PT, R0, 0x31, P1 ;  /* 0x000000310000780c */ /* 0x000fe20000fa4270 */
[----:B0-----:R-:W-:Y:S02]  /*9da0*/  @P0 IMAD.MOV.U32 R4, RZ, RZ, R14 ;  /* 0x000000ffff040224 */ /* 0x001fe400078e000e */
        /* <DEDUP_REMOVED lines=11> */
[----:B0-----:R-:W-:Y:S01]  /*9e60*/  @P0 IMAD.MOV.U32 R4, RZ, RZ, R14 ;  /* 0x000000ffff040224 */ /* 0x001fe200078e000e */
[----:B------:R-:W-:-:S05]  /*9e70*/  @P0 MOV R5, R15 ;  /* 0x0000000f00050202 */ /* 0x000fca0000000f00 */
        /* <DEDUP_REMOVED lines=89> */
[C---:B------:R-:W-:Y:S02]  /*a410*/  ISETP.GT.AND P3, PT, R0.reuse, 0x78, P1 ;  /* 0x000000780000780c */ /* 0x040fe40000f64270 */
[C---:B------:R-:W-:Y:S01]  /*a420*/  ISETP.GT.AND P1, PT, R0.reuse, 0x79, P1 ;  /* 0x000000790000780c */ /* 0x040fe20000f24270 */
[----:B------:R-:W-:Y:S01]  /*a430*/  @P4 STG.E.U16 desc[UR36][R6.64+0xe0], R80 ;  /* 0x0000e05006004986 */ /* 0x000fe2000c101524 */
[----:B------:R-:W-:-:S03]  /*a440*/  ISETP.GT.AND P4, PT, R0, 0x71, P2 ;  /* 0x000000710000780c */ /* 0x000fc60001784270 */
[----:B------:R-:W-:Y:S01]  /*a450*/  @P5 STG.E.U16 desc[UR36][R6.64+0xe2], R81 ;  /* 0x0000e25106005986 */ /* 0x000fe2000c101524 */
[C---:B------:R-:W-:Y:S02]  /*a460*/  ISETP.GT.AND P5, PT, R0.reuse, 0x78, P2 ;  /* 0x000000780000780c */ /* 0x040fe400017a4270 */
[----:B------:R-:W-:Y:S01]  /*a470*/  ISETP.GT.AND P2, PT, R0, 0x79, P2 ;  /* 0x000000790000780c */ /* 0x000fe20001744270 */
[----:B0-----:R-:W-:Y:S02]  /*a480*/  @P0 IMAD.MOV.U32 R4, RZ, RZ, R14 ;  /* 0x000000ffff040224 */ /* 0x001fe400078e000e */
[----:B------:R-:W-:-:S05]  /*a490*/  @P0 IMAD.MOV.U32 R5, RZ, RZ, R15 ;  /* 0x000000ffff050224 */ /* 0x000fca00078e000f */
[----:B------:R0:W-:Y:S02]  /*a4a0*/  @P0 STG.E.U16 desc[UR36][R4.64+0xe0], R82 ;  /* 0x0000e05204000986 */ /* 0x0001e4000c101524 */
[----:B0-----:R-:W-:Y:S02]  /*a4b0*/  @P4 IMAD.MOV.U32 R4, RZ, RZ, R14 ;  /* 0x000000ffff044224 */ /* 0x001fe400078e000e */
[----:B------:R-:W-:-:S05]  /*a4c0*/  @P4 IMAD.MOV.U32 R5, RZ, RZ, R15 ;  /* 0x000000ffff054224 */ /* 0x000fca00078e000f */
[----:B------:R0:W-:Y:S04]  /*a4d0*/  @P4 STG.E.U16 desc[UR36][R4.64+0xe2], R83 ;  /* 0x0000e25304004986 */ /* 0x0001e8000c101524 */
[----:B------:R1:W-:Y:S04]  /*a4e0*/  @P3 STG.E.U16 desc[UR36][R6.64+0xf0], R84 ;  /* 0x0000f05406003986 */ /* 0x0003e8000c101524 */
[----:B------:R1:W-:Y:S01]  /*a4f0*/  @P1 STG.E.U16 desc[UR36][R6.64+0xf2], R85 ;  /* 0x0000f25506001986 */ /* 0x0003e2000c101524 */
[----:B0-----:R-:W-:Y:S02]  /*a500*/  @P5 IMAD.MOV.U32 R4, RZ, RZ, R14 ;  /* 0x000000ffff045224 */ /* 0x001fe400078e000e */
[----:B------:R-:W-:-:S05]  /*a510*/  @P5 IMAD.MOV.U32 R5, RZ, RZ, R15 ;  /* 0x000000ffff055224 */ /* 0x000fca00078e000f */
[----:B------:R1:W-:Y:S04]  /*a520*/  @P5 STG.E.U16 desc[UR36][R4.64+0xf0], R86 ;  /* 0x0000f05604005986 */ /* 0x0003e8000c101524 */
[----:B------:R1:W-:Y:S02]  /*a530*/  @P2 STG.E.U16 desc[UR36][R14.64+0xf2], R87 ;  /* 0x0000f2570e002986 */ /* 0x0003e4000c101524 */
.L_x_285:
[----:B------:R-:W-:Y:S05]  /*a540*/  BSYNC B0 ;  /* 0x0000000000007941 */ /* 0x000fea0003800000 */
.L_x_33:
[----:B------:R-:W-:Y:S01]  /*a550*/  ULDC UR4, c[0x0][0xc] ;  /* 0x0000030000047ab9 */ /* 0x000fe20000000800 */
[----:B------:R-:W-:Y:S01]  /*a560*/  ULDC UR5, c[0x0][0x10] ;  /* 0x0000040000057ab9 */ /* 0x000fe20000000800 */
[----:B0-----:R-:W0:Y:S01]  /*a570*/  LDC R3, c[0x0][0x14] ;  /* 0x00000500ff037b82 */ /* 0x001e220000000800 */
[----:B------:R-:W-:Y:S01]  /*a580*/  UIMAD.WIDE.U32 UR4, UR4, UR5, URZ ;  /* 0x00000005040472a5 */ /* 0x000fe2000f8e003f */
[----:B------:R-:W-:Y:S01]  /*a590*/  PRMT R0, RZ, 0x7610, R0 ;  /* 0x00007610ff007816 */ /* 0x000fe20000000000 */
[----:B-----5:R-:W-:Y:S02]  /*a5a0*/  IMAD.MOV.U32 R154, RZ, RZ, -0x1 ;  /* 0xffffffffff9a7424 */ /* 0x020fe400078e00ff */
[----:B------:R-:W-:Y:S02]  /*a5b0*/  IMAD.MOV.U32 R23, RZ, RZ, -0x1 ;  /* 0xffffffffff177424 */ /* 0x000fe400078e00ff */
[----:B0-----:R-:W-:-:S04]  /*a5c0*/  IMAD.WIDE.U32 R16, R3, UR4, R16 ;  /* 0x0000000403107c25 */ /* 0x001fc8000f8e0010 */
[----:B------:R-:W-:Y:S01]  /*a5d0*/  IMAD R3, R3, UR5, RZ ;  /* 0x0000000503037c24 */ /* 0x000fe2000f8e02ff */
[----:B------:R-:W-:Y:S02]  /*a5e0*/  ULDC.64 UR4, c[0x0][0x650] ;  /* 0x0001940000047ab9 */ /* 0x000fe40000000a00 */
[----:B------:R-:W-:Y:S01]  /*a5f0*/  ISETP.GE.U32.AND P0, PT, R16, UR4, PT ;  /* 0x0000000410007c0c */ /* 0x000fe2000bf06070 */
[----:B------:R-:W-:-:S05]  /*a600*/  IMAD.IADD R17, R17, 0x1, R3 ;  /* 0x0000000111117824 */ /* 0x000fca00078e0203 */
[----:B------:R-:W-:-:S13]  /*a610*/  ISETP.GE.U32.AND.EX P0, PT, R17, UR5, PT, P0 ;  /* 0x0000000511007c0c */ /* 0x000fda000bf06100 */
[----:B------:R-:W-:Y:S05]  /*a620*/  @P0 BRA `(.L_x_286) ;  /* 0x0000000400640947 */ /* 0x000fea0003800000 */
[----:B------:R-:W0:Y:S01]  /*a630*/  S2R R12, SR_CTAID.X ;  /* 0x00000000000c7919 */ /* 0x000e220000002500 */
[----:B--2---:R-:W2:Y:S01]  /*a640*/  LDC.64 R10, c[0x0][0x628] ;  /* 0x00018a00ff0a7b82 */ /* 0x004ea20000000a00 */
[----:B------:R-:W-:Y:S01]  /*a650*/  ULDC UR4, c[0x0][0x150] ;  /* 0x0000540000047ab9 */ /* 0x000fe20000000800 */
[----:B------:R-:W-:Y:S01]  /*a660*/  IMAD.MOV.U32 R8, RZ, RZ, R16 ;  /* 0x000000ffff087224 */ /* 0x000fe200078e0010 */
[----:B------:R-:W0:Y:S01]  /*a670*/  S2R R24, SR_CTAID.Y ;  /* 0x0000000000187919 */ /* 0x000e220000002600 */
[----:B------:R-:W-:-:S04]  /*a680*/  IMAD.MOV.U32 R9, RZ, RZ, R17 ;  /* 0x000000ffff097224 */ /* 0x000fc800078e0011 */
[----:B------:R-:W3:Y:S08]  /*a690*/  LDC R21, c[0x0][0x144] ;  /* 0x00005100ff157b82 */ /* 0x000ef00000000800 */
[----:B------:R-:W3:Y:S08]  /*a6a0*/  LDC R0, c[0x0][0x630] ;  /* 0x00018c00ff007b82 */ /* 0x000ef00000000800 */
[----:B-1----:R-:W1:Y:S01]  /*a6b0*/  LDC.64 R14, c[0x0][0x620] ;  /* 0x00018800ff0e7b82 */ /* 0x002e620000000a00 */
[----:B--2---:R-:W-:-:S04]  /*a6c0*/  ISETP.NE.U32.AND P0, PT, R10, RZ, PT ;  /* 0x000000ff0a00720c */ /* 0x004fc80003f05070 */
[----:B------:R-:W-:Y:S02]  /*a6d0*/  ISETP.NE.AND.EX P0, PT, R11, RZ, PT, P0 ;  /* 0x000000ff0b00720c */ /* 0x000fe40003f05300 */
[----:B0-----:R-:W-:-:S05]  /*a6e0*/  I2FP.F32.U32 R3, R12 ;  /* 0x0000000c00037245 */ /* 0x001fca0000201000 */
[----:B------:R-:W-:-:S04]  /*a6f0*/  FMUL R3, R3, UR4 ;  /* 0x0000000403037c20 */ /* 0x000fc80008400000 */
[----:B------:R0:W2:Y:S02]  /*a700*/  F2I.U32.TRUNC.NTZ R20, R3 ;  /* 0x0000000300147305 */ /* 0x0000a4000020f000 */
[----:B---3--:R-:W-:Y:S05]  /*a710*/  @!P0 BRA `(.L_x_287) ;  /* 0x0000000000288947 */ /* 0x008fea0003800000 */
[----:B0-----:R-:W0:Y:S02]  /*a720*/  LDC R3, c[0x0][0x634] ;  /* 0x00018d00ff037b82 */ /* 0x001e240000000800 */
[----:B0-----:R-:W-:-:S05]  /*a730*/  IADD3 R3, P0, R16, R3, RZ ;  /* 0x0000000310037210 */ /* 0x001fca0007f1e0ff */
        /* <DEDUP_REMOVED lines=8> */
.L_x_287:
[----:B------:R-:W3:Y:S01]  /*a7c0*/  LDC.64 R30, c[0x0][0x640] ;  /* 0x00019000ff1e7b82 */ /* 0x000ee20000000a00 */
[-CC-:B------:R-:W-:Y:S01]  /*a7d0*/  SHF.R.U64 R23, R8, R0.reuse, R9.reuse ;  /* 0x0000000008177219 */ /* 0x180fe20000001209 */
[----:B--2---:R-:W-:Y:S01]  /*a7e0*/  IMAD.MOV R20, RZ, RZ, -R20 ;  /* 0x000000ffff147224 */ /* 0x004fe200078e0a14 */
[----:B------:R-:W-:Y:S01]  /*a7f0*/  SHF.R.U32.HI R0, RZ, R0, R9 ;  /* 0x00000000ff007219 */ /* 0x000fe20000011609 */
[----:B------:R-:W-:Y:S01]  /*a800*/  ULDC UR4, c[0x0][0x154] ;  /* 0x0000550000047ab9 */ /* 0x000fe20000000800 */
[----:B0-----:R-:W-:Y:S01]  /*a810*/  IADD3 R3, P0, RZ, -R23, RZ ;  /* 0x80000017ff037210 */ /* 0x001fe20007f1e0ff */
[----:B------:R-:W-:Y:S02]  /*a820*/  IMAD R26, R21, R20, R12 ;  /* 0x00000014151a7224 */ /* 0x000fe400078e020c */
[----:B------:R-:W0:Y:S01]  /*a830*/  LDC R6, c[0x0][0x618] ;  /* 0x00018600ff067b82 */ /* 0x000e220000000800 */
[----:B------:R-:W-:Y:S02]  /*a840*/  IMAD.MOV.U32 R7, RZ, RZ, 0x1 ;  /* 0x00000001ff077424 */ /* 0x000fe400078e00ff */
[----:B------:R-:W-:-:S04]  /*a850*/  IMAD.X R5, RZ, RZ, ~R0, P0 ;  /* 0x000000ffff057224 */ /* 0x000fc800000e0e00 */
[-C--:B-1----:R-:W-:Y:S01]  /*a860*/  IMAD R0, R5, R14.reuse, RZ ;  /* 0x0000000e05007224 */ /* 0x082fe200078e02ff */
[----:B------:R-:W1:Y:S01]  /*a870*/  LDC R8, c[0x0][0x608] ;  /* 0x00018200ff087b82 */ /* 0x000e620000000800 */
[----:B------:R-:W-:-:S04]  /*a880*/  IMAD.WIDE.U32 R4, R3, R14, R16 ;  /* 0x0000000e03047225 */ /* 0x000fc800078e0010 */
[----:B------:R-:W-:Y:S01]  /*a890*/  IMAD R3, R3, R15, R0 ;  /* 0x0000000f03037224 */ /* 0x000fe200078e0200 */
[----:B------:R-:W-:Y:S02]  /*a8a0*/  I2FP.F32.U32 R0, R24 ;  /* 0x0000001800007245 */ /* 0x000fe40000201000 */
[----:B------:R-:W2:Y:S01]  /*a8b0*/  LDC R28, c[0x0][0x658] ;  /* 0x00019600ff1c7b82 */ /* 0x000ea20000000800 */
[----:B------:R-:W-:Y:S01]  /*a8c0*/  IMAD.IADD R3, R5, 0x1, R3 ;  /* 0x0000000105037824 */ /* 0x000fe200078e0203 */
[----:B---3--:R-:W-:Y:S01]  /*a8d0*/  ISETP.NE.U32.AND P0, PT, R30, RZ, PT ;  /* 0x000000ff1e00720c */ /* 0x008fe20003f05070 */
[----:B------:R-:W-:Y:S01]  /*a8e0*/  FMUL R0, R0, UR4 ;  /* 0x0000000400007c20 */ /* 0x000fe20008400000 */
[----:B------:R-:W-:Y:S02]  /*a8f0*/  MOV R5, 0xffffffff ;  /* 0xffffffff00057802 */ /* 0x000fe40000000f00 */
[----:B------:R-:W-:Y:S01]  /*a900*/  ISETP.NE.AND.EX P0, PT, R31, RZ, PT, P0 ;  /* 0x000000ff1f00720c */ /* 0x000fe20003f05300 */
[----:B------:R3:W2:Y:S01]  /*a910*/  F2I.U32.TRUNC.NTZ R13, R0 ;  /* 0x00000000000d7305 */ /* 0x0006a2000020f000 */
[----:B------:R-:W3:Y:S01]  /*a920*/  LDC R15, c[0x0][0x148] ;  /* 0x00005200ff0f7b82 */ /* 0x000ee20000000800 */
[----:B0-----:R-:W-:-:S02]  /*a930*/  SHF.R.U64 R12, R4, R6, R3 ;  /* 0x00000006040c7219 */ /* 0x001fc40000001203 */
[----:B------:R-:W-:-:S05]  /*a940*/  SHF.R.U32.HI R3, RZ, R6, R3 ;  /* 0x00000006ff037219 */ /* 0x000fca0000011603 */
[----:B------:R-:W0:Y:S01]  /*a950*/  LDC R20, c[0x0][0x600] ;  /* 0x00018000ff147b82 */ /* 0x000e220000000800 */
[-CC-:B-1----:R-:W-:Y:S02]  /*a960*/  SHF.R.U64 R10, R12, R8.reuse, R3.reuse ;  /* 0x000000080c0a7219 */ /* 0x182fe40000001203 */
[----:B------:R-:W-:-:S05]  /*a970*/  SHF.R.U32.HI R3, RZ, R8, R3 ;  /* 0x00000008ff037219 */ /* 0x000fca0000011603 */
[----:B------:R-:W1:Y:S01]  /*a980*/  LDC R21, c[0x0][0x648] ;  /* 0x00019200ff157b82 */ /* 0x000e620000000800 */
[-C--:B--2---:R-:W-:Y:S02]  /*a990*/  SHF.L.U32 R4, R5, R28.reuse, RZ ;  /* 0x0000001c05047219 */ /* 0x084fe400000006ff */
[-CC-:B------:R-:W-:Y:S02]  /*a9a0*/  SHF.R.U64 R14, R10, R28.reuse, R3.reuse ;  /* 0x0000001c0a0e7219 */ /* 0x180fe40000001203 */
[----:B------:R-:W-:Y:S02]  /*a9b0*/  SHF.R.U32.HI R5, RZ, R28, R3 ;  /* 0x0000001cff057219 */ /* 0x000fe40000011603 */
[----:B------:R-:W-:Y:S01]  /*a9c0*/  LOP3.LUT R153, RZ, R4, RZ, 0x33, !PT ;  /* 0x00000004ff997212 */ /* 0x000fe200078e33ff */
[----:B------:R-:W2:Y:S01]  /*a9d0*/  LDC R25, c[0x0][0x638] ;  /* 0x00018e00ff197b82 */ /* 0x000ea20000000800 */
[----:B------:R-:W-:Y:S01]  /*a9e0*/  SHF.L.U32 R28, R7, R28, RZ ;  /* 0x0000001c071c7219 */ /* 0x000fe200000006ff */
[----:B------:R-:W-:-:S06]  /*a9f0*/  IMAD.MOV.U32 R4, RZ, RZ, R14 ;  /* 0x000000ffff047224 */ /* 0x000fcc00078e000e */
[----:B------:R-:W0:Y:S01]  /*aa00*/  LDC R27, c[0x0][0x610] ;  /* 0x00018400ff1b7b82 */ /* 0x000e220000000800 */
[----:B------:R-:W-:Y:S05]  /*aa10*/  @!P0 BRA `(.L_x_288) ;  /* 0x0000000000288947 */ /* 0x000fea0003800000 */
[----:B------:R-:W5:Y:S02]  /*aa20*/  LDC R3, c[0x0][0x64c] ;  /* 0x00019300ff037b82 */ /* 0x000f640000000800 */
[----:B-----5:R-:W-:-:S05]  /*aa30*/  IADD3 R3, P0, R14, R3, RZ ;  /* 0x000000030e037210 */ /* 0x020fca0007f1e0ff */
        /* <DEDUP_REMOVED lines=8> */
.L_x_288:
[----:B------:R-:W-:Y:S01]  /*aac0*/  ISETP.NE.AND P0, PT, R2, 0x1, PT ;  /* 0x000000010200780c */ /* 0x000fe20003f05270 */
[----:B------:R-:W-:Y:S01]  /*aad0*/  IMAD.MOV R13, RZ, RZ, -R13 ;  /* 0x000000ffff0d7224 */ /* 0x000fe200078e0a0d */
[----:B-1-3--:R-:W-:Y:S01]  /*aae0*/  SHF.R.U64 R0, R4, R21, R5 ;  /* 0x0000001504007219 */ /* 0x00afe20000001205 */
[----:B0-----:R-:W-:Y:S01]  /*aaf0*/  VIADD R5, R20, 0xffffffff ;  /* 0xffffffff14057836 */ /* 0x001fe20000000000 */
[----:B------:R-:W-:-:S03]  /*ab00*/  LOP3.LUT R153, R10, R153, RZ, 0xc0, !PT ;  /* 0x000000990a997212 */ /* 0x000fc600078ec0ff */
[----:B------:R-:W-:Y:S01]  /*ab10*/  IMAD.MOV R3, RZ, RZ, -R0 ;  /* 0x000000ffff037224 */ /* 0x000fe200078e0a00 */
[----:B------:R-:W-:Y:S01]  /*ab20*/  LOP3.LUT R5, R12, R5, RZ, 0xc0, !PT ;  /* 0x000000050c057212 */ /* 0x000fe200078ec0ff */
[----:B------:R-:W-:Y:S02]  /*ab30*/  IMAD R153, R28, R0, R153 ;  /* 0x000000001c997224 */ /* 0x000fe400078e0299 */
[----:B--2---:R-:W-:Y:S02]  /*ab40*/  IMAD R0, R3, R25, R14 ;  /* 0x0000001903007224 */ /* 0x004fe400078e020e */
[----:B------:R-:W-:Y:S02]  /*ab50*/  @P0 IMAD R26, R15, R13, R24 ;  /* 0x0000000d0f1a0224 */ /* 0x000fe400078e0218 */
[----:B------:R-:W-:Y:S02]  /*ab60*/  IMAD R4, R0, R20, R5 ;  /* 0x0000001400047224 */ /* 0x000fe400078e0205 */
[----:B------:R-:W-:-:S02]  /*ab70*/  IMAD R153, R153, R27, R26 ;  /* 0x0000001b99997224 */ /* 0x000fc400078e021a */
[----:B------:R-:W-:-:S03]  /*ab80*/  IMAD.MOV.U32 R3, RZ, RZ, 0x1 ;  /* 0x00000001ff037424 */ /* 0x000fc600078e00ff */
[----:B------:R-:W-:Y:S02]  /*ab90*/  SEL R154, R4, R153, !P0 ;  /* 0x00000099049a7207 */ /* 0x000fe40004000000 */
[----:B------:R-:W-:Y:S02]  /*aba0*/  PRMT R0, R3, 0x7610, R0 ;  /* 0x0000761003007816 */ /* 0x000fe40000000000 */
[----:B------:R-:W-:-:S07]  /*abb0*/  SEL R153, R153, R4, !P0 ;  /* 0x0000000499997207 */ /* 0x000fce0004000000 */
.L_x_286:
[----:B------:R-:W-:-:S13]  /*abc0*/  LOP3.LUT P0, RZ, R0, 0xff, RZ, 0xc0, !PT ;  /* 0x000000ff00ff7812 */ /* 0x000fda000780c0ff */
[----:B------:R-:W-:Y:S05]  /*abd0*/  @P0 BRA `(.L_x_289) ;  /* 0xffffff6800240947 */ /* 0x000fea000383ffff */
[----:B------:R-:W-:Y:S05]  /*abe0*/  EXIT ;  /* 0x000000000000794d */ /* 0x000fea0003800000 */
.L_x_8:
[----:B0-----:R-:W-:Y:S01]  /*abf0*/  ULDC.64 UR4, c[0x0][0x650] ;  /* 0x0001940000047ab9 */ /* 0x001fe20000000a00 */
        /* <DEDUP_REMOVED lines=25> */
.L_x_291:
[----:B------:R-:W0:Y:S01]  /*ad90*/  LDC.64 R28, c[0x0][0x640] ;  /* 0x00019000ff1c7b82 */ /* 0x000e220000000a00 */
[-CC-:B------:R-:W-:Y:S01]  /*ada0*/  SHF.R.U64 R22, R12, R6.reuse, R13.reuse ;  /* 0x000000060c167219 */ /* 0x180fe2000000120d */
[----:B------:R-:W-:Y:S01]  /*adb0*/  IMAD.MOV.U32 R30, RZ, RZ, 0x1 ;  /* 0x00000001ff1e7424 */ /* 0x000fe200078e00ff */
[----:B------:R-:W-:Y:S02]  /*adc0*/  SHF.R.U32.HI R6, RZ, R6, R13 ;  /* 0x00000006ff067219 */ /* 0x000fe4000001160d */
        /* <DEDUP_REMOVED lines=8> */
[----:B------:R-:W-:Y:S01]  /*ae50*/  IMAD.IADD R9, R9, 0x1, R11 ;  /* 0x0000000109097824 */ /* 0x000fe200078e020b */
[----:B0-----:R-:W-:-:S04]  /*ae60*/  ISETP.NE.U32.AND P0, PT, R28, RZ, PT ;  /* 0x000000ff1c00720c */ /* 0x001fc80003f05070 */
[----:B------:R-:W-:Y:S02]  /*ae70*/  ISETP.NE.AND.EX P0, PT, R29, RZ, PT, P0 ;  /* 0x000000ff1d00720c */ /* 0x000fe40003f05300 */
[----:B------:R-:W0:Y:S01]  /*ae80*/  LDC R20, c[0x0][0x600] ;  /* 0x00018000ff147b82 */ /* 0x000e220000000800 */
[-CC-:B-1----:R-:W-:Y:S01]  /*ae90*/  SHF.R.U64 R14, R8, R10.reuse, R9.reuse ;  /* 0x0000000a080e7219 */ /* 0x182fe20000001209 */
[----:B------:R-:W-:Y:S01]  /*aea0*/  IMAD.MOV.U32 R8, RZ, RZ, -0x1 ;  /* 0xffffffffff087424 */ /* 0x000fe200078e00ff */
[----:B------:R-:W-:-:S05]  /*aeb0*/  SHF.R.U32.HI R9, RZ, R10, R9 ;  /* 0x0000000aff097219 */ /* 0x000fca0000011609 */
[----:B------:R-:W1:Y:S01]  /*aec0*/  LDC R26, c[0x0][0x648] ;  /* 0x00019200ff1a7b82 */ /* 0x000e620000000800 */
[-CC-:B--2---:R-:W-:Y:S02]  /*aed0*/  SHF.R.U64 R21, R14, R12.reuse, R9.reuse ;  /* 0x0000000c0e157219 */ /* 0x184fe40000001209 */
[----:B------:R-:W-:-:S05]  /*aee0*/  SHF.R.U32.HI R6, RZ, R12, R9 ;  /* 0x0000000cff067219 */ /* 0x000fca0000011609 */
[----:B------:R-:W2:Y:S01]  /*aef0*/  LDC R27, c[0x0][0x638] ;  /* 0x00018e00ff1b7b82 */ /* 0x000ea20000000800 */
[-C--:B---3--:R-:W-:Y:S02]  /*af00*/  SHF.L.U32 R8, R8, R25.reuse, RZ ;  /* 0x0000001908087219 */ /* 0x088fe400000006ff */
[-CC-:B------:R-:W-:Y:S02]  /*af10*/  SHF.R.U64 R23, R21, R25.reuse, R6.reuse ;  /* 0x0000001915177219 */ /* 0x180fe40000001206 */
[----:B------:R-:W-:Y:S02]  /*af20*/  LOP3.LUT R32, RZ, R8, RZ, 0x33, !PT ;  /* 0x00000008ff207212 */ /* 0x000fe400078e33ff */
[----:B------:R-:W-:Y:S01]  /*af30*/  SHF.R.U32.HI R9, RZ, R25, R6 ;  /* 0x00000019ff097219 */ /* 0x000fe20000011606 */
[----:B------:R-:W3:Y:S01]  /*af40*/  LDC R31, c[0x0][0x610] ;  /* 0x00018400ff1f7b82 */ /* 0x000ee20000000800 */
[----:B------:R-:W-:Y:S01]  /*af50*/  IMAD.MOV.U32 R8, RZ, RZ, R23 ;  /* 0x000000ffff087224 */ /* 0x000fe200078e0017 */
[----:B------:R-:W-:Y:S06]  /*af60*/  @!P0 BRA `(.L_x_292) ;  /* 0x0000000000288947 */ /* 0x000fec0003800000 */
[----:B------:R-:W4:Y:S02]  /*af70*/  LDC R6, c[0x0][0x64c] ;  /* 0x00019300ff067b82 */ /* 0x000f240000000800 */
[----:B----4-:R-:W-:-:S05]  /*af80*/  IADD3 R13, P0, R23, R6, RZ ;  /* 0x00000006170d7210 */ /* 0x010fca0007f1e0ff */
[----:B------:R-:W-:-:S04]  /*af90*/  IMAD.X R15, RZ, RZ, R9, P0 ;  /* 0x000000ffff0f7224 */ /* 0x000fc800000e0609 */
[----:B------:R-:W-:-:S04]  /*afa0*/  IMAD.WIDE.U32 R8, R15, R28, RZ ;  /* 0x0000001c0f087225 */ /* 0x000fc800078e00ff */
[----:B------:R-:W-:-:S04]  /*afb0*/  IMAD.WIDE.U32 R10, P0, R13, R29, R8 ;  /* 0x0000001d0d0a7225 */ /* 0x000fc80007800008 */
[----:B------:R-:W-:Y:S01]  /*afc0*/  IMAD.WIDE.U32 R8, R13, R28, RZ ;  /* 0x0000001c0d087225 */ /* 0x000fe200078e00ff */
[----:B------:R-:W-:-:S03]  /*afd0*/  IADD3.X R13, RZ, RZ, RZ, P0, !PT ;  /* 0x000000ffff0d7210 */ /* 0x000fc600007fe4ff */
[----:B------:R-:W-:Y:S01]  /*afe0*/  IMAD.MOV.U32 R12, RZ, RZ, R11 ;  /* 0x000000ffff0c7224 */ /* 0x000fe200078e000b */
[----:B------:R-:W-:-:S05]  /*aff0*/  IADD3 RZ, P0, R9, R10, RZ ;  /* 0x0000000a09ff7210 */ /* 0x000fca0007f1e0ff */
[----:B------:R-:W-:-:S08]  /*b000*/  IMAD.WIDE.U32.X R8, R15, R29, R12, P0 ;  /* 0x0000001d0f087225 */ /* 0x000fd000000e040c */
.L_x_292:
[----:B------:R-:W-:Y:S02]  /*b010*/  ISETP.NE.AND P0, PT, R2, 0x1, PT ;  /* 0x000000010200780c */ /* 0x000fe40003f05270 */
[----:B-1----:R-:W-:Y:S01]  /*b020*/  SHF.R.U64 R6, R8, R26, R9 ;  /* 0x0000001a08067219 */ /* 0x002fe20000001209 */
[----:B0-----:R-:W-:Y:S01]  /*b030*/  VIADD R9, R20, 0xffffffff ;  /* 0xffffffff14097836 */ /* 0x001fe20000000000 */
[----:B------:R-:W-:Y:S02]  /*b040*/  SHF.L.U32 R30, R30, R25, RZ ;  /* 0x000000191e1e7219 */ /* 0x000fe400000006ff */
[----:B------:R-:W-:Y:S01]  /*b050*/  LOP3.LUT R5, R21, R32, RZ, 0xc0, !PT ;  /* 0x0000002015057212 */ /* 0x000fe200078ec0ff */
[----:B------:R-:W-:-:S04]  /*b060*/  IMAD.MOV R8, RZ, RZ, -R6 ;  /* 0x000000ffff087224 */ /* 0x000fc800078e0a06 */
[----:B------:R-:W-:Y:S01]  /*b070*/  IMAD R6, R30, R6, R5 ;  /* 0x000000061e067224 */ /* 0x000fe200078e0205 */
[----:B------:R-:W-:Y:S01]  /*b080*/  LOP3.LUT R5, R14, R9, RZ, 0xc0, !PT ;  /* 0x000000090e057212 */ /* 0x000fe200078ec0ff */
[----:B------:R-:W-:Y:S02]  /*b090*/  @P0 IMAD R3, R7, R24, R4 ;  /* 0x0000001807030224 */ /* 0x000fe400078e0204 */
[----:B--2---:R-:W-:Y:S02]  /*b0a0*/  IMAD R4, R8, R27, R23 ;  /* 0x0000001b08047224 */ /* 0x004fe400078e0217 */
[----:B---3--:R-:W-:Y:S02]  /*b0b0*/  IMAD R3, R6, R31, R3 ;  /* 0x0000001f06037224 */ /* 0x008fe400078e0203 */
[----:B------:R-:W-:Y:S02]  /*b0c0*/  IMAD R4, R4, R20, R5 ;  /* 0x0000001404047224 */ /* 0x000fe400078e0205 */
[----:B------:R-:W-:-:S02]  /*b0d0*/  IMAD.MOV.U32 R8, RZ, RZ, 0x1 ;  /* 0x00000001ff087424 */ /* 0x000fc400078e00ff */
[----:B------:R-:W-:Y:S01]  /*b0e0*/  IMAD.MOV.U32 R6, RZ, RZ, R22 ;  /* 0x000000ffff067224 */ /* 0x000fe200078e0016 */
[----:B------:R-:W-:Y:S02]  /*b0f0*/  SEL R20, R4, R3, !P0 ;  /* 0x0000000304147207 */ /* 0x000fe40004000000 */
[----:B------:R-:W-:-:S07]  /*b100*/  SEL R21, R3, R4, !P0 ;  /* 0x0000000403157207 */ /* 0x000fce0004000000 */
.L_x_290:
[----:B------:R-:W-:-:S08]  /*b110*/  NOP ;  /* 0x0000000000007918 */ /* 0x000fd00000000000 */
[----:B------:R-:W0:-:S00]  /*b120*/  USETMAXREG.DEALLOC.CTAPOOL 0x28 ;  /* 0x00000028000079c8 */ /* 0x000e0000080e0500 */
[----:B0-----:R-:W-:-:S13]  /*b130*/  ISETP.NE.AND P0, PT, R0, RZ, PT ;  /* 0x000000ff0000720c */ /* 0x001fda0003f05270 */
[----:B------:R-:W-:Y:S05]  /*b140*/  @P0 EXIT ;  /* 0x000000000000094d */ /* 0x000fea0003800000 */
[----:B------:R-:W-:Y:S01]  /*b150*/  LOP3.LUT P0, RZ, R8, 0xff, RZ, 0xc0, !PT ;  /* 0x000000ff08ff7812 */ /* 0x000fe2000780c0ff */
[----:B------:R-:W-:Y:S02]  /*b160*/  IMAD.MOV.U32 R0, RZ, RZ, 0x1 ;  /* 0x00000001ff007424 */ /* 0x000fe400078e00ff */
[----:B------:R-:W-:-:S10]  /*b170*/  IMAD.MOV.U32 R3, RZ, RZ, RZ ;  /* 0x000000ffff037224 */ /* 0x000fd400078e00ff */
[----:B------:R-:W-:Y:S05]  /*b180*/  @!P0 BRA `(.L_x_293) ;  /* 0x0000000c00448947 */ /* 0x000fea0003800000 */
[----:B------:R-:W0:Y:S01]  /*b190*/  LDC R0, c[0x0][0x28c] ;  /* 0x0000a300ff007b82 */ /* 0x000e220000000800 */
[----:B------:R-:W1:Y:S01]  /*b1a0*/  S2R R12, SR_CgaCtaId ;  /* 0x00000000000c7919 */ /* 0x000e620000008800 */
[----:B------:R-:W-:Y:S01]  /*b1b0*/  ULDC UR5, c[0x0][0x600] ;  /* 0x0001800000057ab9 */ /* 0x000fe20000000800 */
[----:B------:R-:W-:Y:S01]  /*b1c0*/  ULDC UR4, c[0x0][0xc] ;  /* 0x0000030000047ab9 */ /* 0x000fe20000000800 */
[----:B------:R-:W-:Y:S01]  /*b1d0*/  UIADD3 UR16, UR5, -0x1, URZ ;  /* 0xffffffff05107890 */ /* 0x000fe2000fffe03f */
[----:B------:R-:W-:Y:S01]  /*b1e0*/  BSSY B0, `(.L_x_293) ;  /* 0x00000cb000007945 */ /* 0x000fe20003800000 */
[----:B------:R-:W-:Y:S01]  /*b1f0*/  ULDC UR6, c[0x0][0x658] ;  /* 0x0001960000067ab9 */ /* 0x000fe20000000800 */
[----:B------:R-:W-:Y:S01]  /*b200*/  ULDC UR5, c[0x0][0x10] ;  /* 0x0000040000057ab9 */ /* 0x000fe20000000800 */
[----:B------:R-:W-:Y:S01]  /*b210*/  UMOV UR7, 0xffffffff ;  /* 0xffffffff00077882 */ /* 0x000fe20000000000 */
[----:B------:R-:W-:Y:S01]  /*b220*/  UMOV UR8, 0x1 ;  /* 0x0000000100087882 */ /* 0x000fe20000000000 */
[----:B------:R-:W-:Y:S01]  /*b230*/  UIMAD.WIDE.U32 UR4, UR4, UR5, URZ ;  /* 0x00000005040472a5 */ /* 0x000fe2000f8e003f */
[----:B------:R-:W-:Y:S01]  /*b240*/  IMAD.MOV.U32 R9, RZ, RZ, 0x1 ;  /* 0x00000001ff097424 */ /* 0x000fe200078e00ff */
[----:B------:R-:W-:Y:S01]  /*b250*/  USHF.L.U32 UR7, UR7, UR6, URZ ;  /* 0x0000000607077299 */ /* 0x000fe2000800063f */
[----:B------:R-:W-:Y:S01]  /*b260*/  LOP3.LUT R8, R19, 0x2, RZ, 0xfc, !PT ;  /* 0x0000000213087812 */ /* 0x000fe200078efcff */
[----:B------:R-:W-:-:S02]  /*b270*/  USHF.L.U32 UR18, UR8, UR6, URZ ;  /* 0x0000000608127299 */ /* 0x000fc4000800063f */
[----:B------:R-:W-:Y:S01]  /*b280*/  ULOP3.LUT UR17, URZ, UR7, URZ, 0x33, !UPT ;  /* 0x000000073f117292 */ /* 0x000fe2000f8e333f */
[----:B------:R-:W-:Y:S01]  /*b290*/  ULDC UR6, c[0x0][0x14] ;  /* 0x0000050000067ab9 */ /* 0x000fe20000000800 */
[----:B------:R-:W-:Y:S01]  /*b2a0*/  ULDC.64 UR22, c[0x0][0x198] ;  /* 0x0000660000167ab9 */ /* 0x000fe20000000a00 */
[----:B------:R-:W-:Y:S02]  /*b2b0*/  UIMAD.WIDE.U32 UR20, UR4, UR6, URZ ;  /* 0x00000006041472a5 */ /* 0x000fe4000f8e003f */
[----:B------:R-:W-:Y:S01]  /*b2c0*/  UIMAD UR13, UR5, UR6, URZ ;  /* 0x00000006050d72a4 */ /* 0x000fe2000f8e023f */
[----:B0-----:R-:W-:-:S03]  /*b2d0*/  VIADD R0, R0, 0xf ;  /* 0x0000000f00007836 */ /* 0x001fc60000000000 */
[----:B------:R-:W-:Y:S02]  /*b2e0*/  UIADD3 UR13, UR21, UR13, URZ ;  /* 0x0000000d150d7290 */ /* 0x000fe4000fffe03f */
[----:B------:R-:W-:-:S04]  /*b2f0*/  SHF.R.S32.HI R3, RZ, 0x1f, R0 ;  /* 0x0000001fff037819 */ /* 0x000fc80000011400 */
[----:B------:R-:W-:Y:S01]  /*b300*/  LEA.HI R10, R3, R0, RZ, 0x4 ;  /* 0x00000000030a7211 */ /* 0x000fe200078f20ff */
[C---:B-1----:R-:W-:Y:S02]  /*b310*/  IMAD.SHL.U32 R11, R12.reuse, 0x40, RZ ;  /* 0x000000400c0b7824 */ /* 0x042fe400078e00ff */
[----:B------:R-:W-:Y:S01]  /*b320*/  IMAD.SHL.U32 R12, R12, 0x400, RZ ;  /* 0x000004000c0c7824 */ /* 0x000fe200078e00ff */
[----:B------:R-:W-:Y:S01]  /*b330*/  SHF.R.S32.HI R10, RZ, 0x4, R10 ;  /* 0x00000004ff0a7819 */ /* 0x000fe2000001140a */
[----:B------:R-:W-:Y:S01]  /*b340*/  IMAD.MOV.U32 R0, RZ, RZ, 0x1 ;  /* 0x00000001ff007424 */ /* 0x000fe200078e00ff */
[----:B------:R-:W-:Y:S01]  /*b350*/  LOP3.LUT R11, R11, 0x40, RZ, 0xc0, !PT ;  /* 0x000000400b0b7812 */ /* 0x000fe200078ec0ff */
[----:B------:R-:W-:Y:S01]  /*b360*/  IMAD.MOV.U32 R3, RZ, RZ, RZ ;  /* 0x000000ffff037224 */ /* 0x000fe200078e00ff */
[----:B------:R-:W-:Y:S01]  /*b370*/  LOP3.LUT R12, R12, 0x400, RZ, 0xc0, !PT ;  /* 0x000004000c0c7812 */ /* 0x000fe200078ec0ff */
[----:B------:R-:W-:-:S07]  /*b380*/  VIADD R13, R10, 0x1 ;  /* 0x000000010a0d7836 */ /* 0x000fce0000000000 */
.L_x_304:
[----:B------:R-:W-:-:S03]  /*b390*/  UMOV UR4, 0xffffffff ;  /* 0xffffffff00047882 */ /* 0x000fc60000000000 */
[----:B------:R-:W-:Y:S05]  /*b3a0*/  BRA.DIV UR4, `(.L_x_294) ;  /* 0x0000001a04307947 */ /* 0x000fea000b800000 */
[----:B------:R-:W-:-:S13]  /*b3b0*/  ELECT P6, URZ, PT ;  /* 0x00000000003f782f */ /* 0x000fda00038c0000 */
.L_x_333:
[----:B------:R-:W0:Y:S01]  /*b3c0*/  LDC R4, c[0x0][0x28c] ;  /* 0x0000a300ff047b82 */ /* 0x000e220000000800 */
[----:B------:R-:W-:Y:S01]  /*b3d0*/  BSSY B1, `(.L_x_295) ;  /* 0x0000038000017945 */ /* 0x000fe20003800000 */
[----:B0-----:R-:W-:-:S13]  /*b3e0*/  ISETP.LT.OR P6, PT, R4, 0x1, !P6 ;  /* 0x000000010400780c */ /* 0x001fda00077c1670 */
[----:B------:R-:W-:Y:S05]  /*b3f0*/  @P6 BRA `(.L_x_296) ;  /* 0x0000000000d46947 */ /* 0x000fea0003800000 */
[----:B------:R-:W-:Y:S02]  /*b400*/  IMAD R20, R20, 0x80, R11 ;  /* 0x0000008014147824 */ /* 0x000fe400078e020b */
[----:B------:R-:W-:Y:S02]  /*b410*/  IMAD R21, R21, 0xc0, RZ ;  /* 0x000000c015157824 */ /* 0x000fe400078e02ff */
[----:B------:R-:W-:Y:S02]  /*b420*/  IMAD.MOV.U32 R24, RZ, RZ, RZ ;  /* 0x000000ffff187224 */ /* 0x000fe400078e00ff */
[----:B------:R-:W-:Y:S02]  /*b430*/  IMAD.MOV.U32 R4, RZ, RZ, R13 ;  /* 0x000000ffff047224 */ /* 0x000fe400078e000d */
[----:B------:R-:W-:Y:S02]  /*b440*/  IMAD.MOV.U32 R5, RZ, RZ, R0 ;  /* 0x000000ffff057224 */ /* 0x000fe400078e0000 */
[----:B------:R-:W-:-:S07]  /*b450*/  IMAD.MOV.U32 R7, RZ, RZ, R3 ;  /* 0x000000ffff077224 */ /* 0x000fce00078e0003 */
.L_x_299:
[----:B------:R-:W0:Y:S01]  /*b460*/  S2R R15, SR_CgaCtaId ;  /* 0x00000000000f7919 */ /* 0x000e220000008800 */
[----:B------:R-:W-:Y:S02]  /*b470*/  MOV R14, 0x400 ;  /* 0x00000400000e7802 */ /* 0x000fe40000000f00 */
[----:B------:R-:W-:Y:S02]  /*b480*/  LOP3.LUT P1, RZ, R18, 0x7f, RZ, 0xc0, !PT ;  /* 0x0000007f12ff7812 */ /* 0x000fe4000782c0ff */
[----:B0-----:R-:W-:Y:S02]  /*b490*/  LEA R22, R15, R14, 0x18 ;  /* 0x0000000e0f167211 */ /* 0x001fe400078ec0ff */
[----:B------:R-:W-:-:S09]  /*b4a0*/  SHF.L.U32 R14, R5, 0x1f, RZ ;  /* 0x0000001f050e7819 */ /* 0x000fd200000006ff */
[----:B------:R-:W0:Y:S01]  /*b4b0*/  @!P1 LDC R15, c[0x0][0x500] ;  /* 0x00014000ff0f9b82 */ /* 0x000e220000000800 */
[----:B------:R-:W-:-:S04]  /*b4c0*/  IMAD R23, R7, 0x8, R22 ;  /* 0x0000000807177824 */ /* 0x000fc800078e0216 */
[----:B------:R-:W1:Y:S02]  /*b4d0*/  SYNCS.PHASECHK.TRANS64.TRYWAIT P0, [R23+URZ+0xb0], R14 ;  /* 0x0000b00e170075a7 */ /* 0x000e64000800017f */
[----:B-1----:R-:W-:Y:S05]  /*b4e0*/  @!P0 BRA `(.L_x_297) ;  /* 0x0000001800008947 */ /* 0x002fea0003800000 */
.L_x_334:
[----:B-1----:R-:W-:Y:S01]  /*b4f0*/  PRMT R14, R8, 0x9910, RZ ;  /* 0x00009910080e7816 */ /* 0x002fe200000000ff */
[----:B0-----:R0:W-:Y:S03]  /*b500*/  @!P1 SYNCS.ARRIVE.TRANS64 RZ, [R23+URZ], R15 ;  /* 0x0000000f17ff99a7 */ /* 0x0011e6000800003f */
[----:B------:R-:W-:-:S13]  /*b510*/  ISETP.NE.AND P0, PT, R14, 0x2, PT ;  /* 0x000000020e00780c */ /* 0x000fda0003f05270 */
[----:B0-----:R-:W-:Y:S05]  /*b520*/  @P0 BRA `(.L_x_298) ;  /* 0x0000000000040947 */ /* 0x001fea0003800000 */
[----:B------:R-:W-:Y:S01]  /*b530*/  BPT.TRAP 0x1 ;  /* 0x000000040000795c */ /* 0x000fe20000300000 */
.L_x_298:
[----:B------:R-:W-:Y:S01]  /*b540*/  IMAD R15, R7, 0x1800, R22 ;  /* 0x00001800070f7824 */ /* 0x000fe200078e0216 */
[----:B------:R-:W-:Y:S01]  /*b550*/  R2UR UR9, R23 ;  /* 0x00000000170972ca */ /* 0x000fe200000e0000 */
[----:B------:R-:W-:Y:S01]  /*b560*/  IMAD R14, R7, 0x800, R12 ;  /* 0x00000800070e7824 */ /* 0x000fe200078e020c */
[----:B------:R-:W-:Y:S01]  /*b570*/  UIADD3 UR4, UP0, UR22, 0xf0, URZ ;  /* 0x000000f016047890 */ /* 0x000fe2000ff1e03f */
[----:B------:R-:W-:Y:S01]  /*b580*/  R2UR UR11, R21 ;  /* 0x00000000150b72ca */ /* 0x000fe200000e0000 */
[----:B------:R-:W-:Y:S01]  /*b590*/  UIADD3 UR24, UP1, UR22, 0x1f0, URZ ;  /* 0x000001f016187890 */ /* 0x000fe2000ff3e03f */
[----:B------:R-:W-:Y:S01]  /*b5a0*/  IMAD R14, R14, 0x2, R22 ;  /* 0x000000020e0e7824 */ /* 0x000fe200078e0216 */
[----:B------:R-:W-:Y:S01]  /*b5b0*/  R2UR UR5, R15 ;  /* 0x000000000f0572ca */ /* 0x000fe200000e0000 */
[----:B------:R-:W-:Y:S01]  /*b5c0*/  VIADD R7, R7, 0x1 ;  /* 0x0000000107077836 */ /* 0x000fe20000000000 */
[----:B------:R-:W-:Y:S01]  /*b5d0*/  R2UR UR10, R24 ;  /* 0x00000000180a72ca */ /* 0x000fe200000e0000 */
[----:B------:R-:W-:Y:S01]  /*b5e0*/  UIADD3.X UR25, URZ, UR23, URZ, UP1, !UPT ;  /* 0x000000173f197290 */ /* 0x000fe20008ffe43f */
[----:B------:R-:W-:Y:S01]  /*b5f0*/  R2UR UR8, R14 ;  /* 0x000000000e0872ca */ /* 0x000fe200000e0000 */
[----:B------:R-:W-:Y:S01]  /*b600*/  UMOV UR6, 0x0 ;  /* 0x0000000000067882 */ /* 0x000fe20000000000 */
[----:B------:R-:W-:Y:S01]  /*b610*/  R2UR UR12, R6 ;  /* 0x00000000060c72ca */ /* 0x000fe200000e0000 */
[----:B------:R-:W-:Y:S01]  /*b620*/  UMOV UR7, 0x10000000 ;  /* 0x1000000000077882 */ /* 0x000fe20000000000 */
[----:B------:R-:W-:Y:S01]  /*b630*/  IADD3 R4, R4, -0x1, RZ ;  /* 0xffffffff04047810 */ /* 0x000fe20007ffe0ff */
[----:B------:R-:W-:Y:S01]  /*b640*/  UMOV UR26, 0x30000 ;  /* 0x00030000001a7882 */ /* 0x000fe20000000000 */
[----:B------:R-:W-:Y:S01]  /*b650*/  R2UR UR19, R20 ;  /* 0x00000000141372ca */ /* 0x000fe200000e0000 */
[----:B------:R-:W-:Y:S01]  /*b660*/  VIADD R24, R24, 0x10 ;  /* 0x0000001018187836 */ /* 0x000fe20000000000 */
[----:B------:R-:W-:Y:S01]  /*b670*/  ISETP.GT.AND P1, PT, R4, 0x1, PT ;  /* 0x000000010400780c */ /* 0x000fe20003f24270 */
[----:B------:R-:W-:Y:S01]  /*b680*/  UIADD3 UR14, UR5, 0x280, URZ ;  /* 0x00000280050e7890 */ /* 0x000fe2000fffe03f */
[----:B------:R-:W-:Y:S01]  /*b690*/  ISETP.NE.AND P0, PT, R7, 0x16, PT ;  /* 0x000000160700780c */ /* 0x000fe20003f05270 */
[----:B------:R-:W-:-:S02]  /*b6a0*/  UIADD3.X UR5, URZ, UR23, URZ, UP0, !UPT ;  /* 0x000000173f057290 */ /* 0x000fc400087fe43f */
[----:B------:R-:W-:Y:S01]  /*b6b0*/  UIADD3 UR15, UR8, 0x21280, URZ ;  /* 0x00021280080f7890 */ /* 0x000fe2000fffe03f */
[----:B------:R-:W-:Y:S02]  /*b6c0*/  SEL R14, RZ, 0x1, P0 ;  /* 0x00000001ff0e7807 */ /* 0x000fe40000000000 */
[----:B------:R-:W-:Y:S01]  /*b6d0*/  UMOV UR8, UR14 ;  /* 0x0000000e00087c82 */ /* 0x000fe20008000000 */
[----:B------:R-:W-:Y:S02]  /*b6e0*/  SEL R7, R7, RZ, P0 ;  /* 0x000000ff07077207 */ /* 0x000fe40000000000 */
[----:B------:R-:W-:Y:S01]  /*b6f0*/  LOP3.LUT R5, R5, R14, RZ, 0x3c, !PT ;  /* 0x0000000e05057212 */ /* 0x000fe200078e3cff */
[----:B------:R0:W-:Y:S02]  /*b700*/  UTMALDG.3D [UR8], [UR4], desc[UR6] ;  /* 0x00000608040075b4 */ /* 0x0001e40008011000 */
[----:B0-----:R-:W-:Y:S01]  /*b710*/  UMOV UR8, UR15 ;  /* 0x0000000f00087c82 */ /* 0x001fe20008000000 */
[----:B------:R-:W-:-:S02]  /*b720*/  UMOV UR11, UR19 ;  /* 0x00000013000b7c82 */ /* 0x000fc40008000000 */
[----:B------:R0:W-:Y:S02]  /*b730*/  UTMALDG.3D.MULTICAST [UR8], [UR24], UR26, desc[UR6] ;  /* 0x00000608180073b4 */ /* 0x0001e4000801181a */
[----:B0-----:R-:W-:Y:S05]  /*b740*/  @P1 BRA `(.L_x_299) ;  /* 0xfffffffc00441947 */ /* 0x001fea000383ffff */
.L_x_296:
[----:B------:R-:W-:Y:S05]  /*b750*/  BSYNC B1 ;  /* 0x0000000000017941 */ /* 0x000fea0003800000 */
.L_x_295:
[----:B------:R-:W-:Y:S01]  /*b760*/  LOP3.LUT P1, RZ, R9, 0xff, RZ, 0xc0, !PT ;  /* 0x000000ff09ff7812 */ /* 0x000fe2000782c0ff */
[C---:B------:R-:W-:Y:S01]  /*b770*/  IMAD.IADD R6, R10.reuse, 0x1, R3 ;  /* 0x000000010a067824 */ /* 0x040fe200078e0203 */
[----:B------:R-:W-:Y:S01]  /*b780*/  ULDC.64 UR4, c[0x0][0x650] ;  /* 0x0001940000047ab9 */ /* 0x000fe20000000a00 */
[----:B------:R-:W-:Y:S01]  /*b790*/  ISETP.GE.U32.AND P2, PT, R10, 0x16, PT ;  /* 0x000000160a00780c */ /* 0x000fe20003f46070 */
[----:B------:R-:W-:Y:S01]  /*b7a0*/  BSSY B1, `(.L_x_300) ;  /* 0x000006c000017945 */ /* 0x000fe20003800000 */
[----:B------:R-:W-:Y:S01]  /*b7b0*/  IMAD.MOV.U32 R21, RZ, RZ, -0x1 ;  /* 0xffffffffff157424 */ /* 0x000fe200078e00ff */
[----:B------:R-:W-:Y:S01]  /*b7c0*/  ISETP.GT.U32.AND P0, PT, R6, 0x15, PT ;  /* 0x000000150600780c */ /* 0x000fe20003f04070 */
[----:B------:R-:W-:Y:S01]  /*b7d0*/  IMAD.MOV.U32 R20, RZ, RZ, -0x1 ;  /* 0xffffffffff147424 */ /* 0x000fe200078e00ff */
[----:B------:R-:W-:Y:S02]  /*b7e0*/  PRMT R9, RZ, 0x7610, R9 ;  /* 0x00007610ff097816 */ /* 0x000fe40000000009 */
[----:B------:R-:W-:-:S03]  /*b7f0*/  ISETP.LT.U32.AND P0, PT, R10, 0x16, P0 ;  /* 0x000000160a00780c */ /* 0x000fc60000701070 */
[----:B------:R-:W0:Y:S01]  /*b800*/  @P1 S2R R5, SR_CgaCtaId ;  /* 0x0000000000051919 */ /* 0x000e220000008800 */
[----:B------:R-:W-:-:S04]  /*b810*/  @P1 MOV R4, 0x400 ;  /* 0x0000040000041802 */ /* 0x000fc80000000f00 */
[----:B0-----:R-:W-:Y:S01]  /*b820*/  @P1 LEA R3, R5, R4, 0x18 ;  /* 0x0000000405031211 */ /* 0x001fe200078ec0ff */
[----:B------:R-:W-:-:S03]  /*b830*/  IMAD.WIDE.U32 R4, R6, -0x45d1745d, RZ ;  /* 0xba2e8ba306047825 */ /* 0x000fc600078e00ff */
[----:B------:R0:W-:Y:S01]  /*b840*/  @P1 SYNCS.ARRIVE.TRANS64.A1T0 RZ, [R3+URZ+0x178], RZ ;  /* 0x000178ff03ff19a7 */ /* 0x0001e2000810003f */
[----:B------:R-:W-:Y:S02]  /*b850*/  IADD3 R16, P1, R16, UR20, RZ ;  /* 0x0000001410107c10 */ /* 0x000fe4000ff3e0ff */
[----:B------:R-:W-:Y:S02]  /*b860*/  SHF.R.U32.HI R5, RZ, 0x4, R5 ;  /* 0x00000004ff057819 */ /* 0x000fe40000011605 */
[----:B------:R-:W-:Y:S02]  /*b870*/  IADD3.X R17, R17, UR13, RZ, P1, !PT ;  /* 0x0000000d11117c10 */ /* 0x000fe40008ffe4ff */
[----:B------:R-:W-:Y:S02]  /*b880*/  PRMT R4, RZ, 0x7610, R4 ;  /* 0x00007610ff047816 */ /* 0x000fe40000000004 */
[----:B0-----:R-:W-:Y:S02]  /*b890*/  SEL R3, RZ, 0x1, !P0 ;  /* 0x00000001ff037807 */ /* 0x001fe40004000000 */
[----:B------:R-:W-:-:S02]  /*b8a0*/  ISETP.GE.U32.AND P0, PT, R16, UR4, PT ;  /* 0x0000000410007c0c */ /* 0x000fc4000bf06070 */
[----:B------:R-:W-:Y:S01]  /*b8b0*/  LOP3.LUT R0, R0, R3, RZ, 0x3c, !PT ;  /* 0x0000000300007212 */ /* 0x000fe200078e3cff */
[----:B------:R-:W-:Y:S01]  /*b8c0*/  IMAD R3, R5, -0x16, R6 ;  /* 0xffffffea05037824 */ /* 0x000fe200078e0206 */
[----:B------:R-:W-:Y:S01]  /*b8d0*/  ISETP.GE.U32.AND.EX P0, PT, R17, UR5, PT, P0 ;  /* 0x0000000511007c0c */ /* 0x000fe2000bf06100 */
[----:B------:R-:W-:Y:S01]  /*b8e0*/  IMAD.MOV.U32 R6, RZ, RZ, -0x1 ;  /* 0xffffffffff067424 */ /* 0x000fe200078e00ff */
[----:B------:R-:W-:-:S11]  /*b8f0*/  @P2 LOP3.LUT R0, R0, 0x1, R5, 0x78, !PT ;  /* 0x0000000100002812 */ /* 0x000fd600078e7805 */
[----:B------:R-:W-:Y:S05]  /*b900*/  @P0 BRA `(.L_x_301) ;  /* 0x0000000400540947 */ /* 0x000fea0003800000 */
[----:B------:R-:W0:Y:S01]  /*b910*/  S2R R15, SR_CTAID.X ;  /* 0x00000000000f7919 */ /* 0x000e220000002500 */
[----:B------:R-:W-:Y:S01]  /*b920*/  ULDC.64 UR4, c[0x0][0x628] ;  /* 0x00018a0000047ab9 */ /* 0x000fe20000000a00 */
[----:B------:R-:W-:Y:S01]  /*b930*/  ULDC UR7, c[0x0][0x630] ;  /* 0x00018c0000077ab9 */ /* 0x000fe20000000800 */
[----:B------:R-:W-:Y:S01]  /*b940*/  ISETP.NE.U32.AND P0, PT, RZ, UR4, PT ;  /* 0x00000004ff007c0c */ /* 0x000fe2000bf05070 */
[----:B------:R-:W1:Y:S01]  /*b950*/  S2R R20, SR_CTAID.Y ;  /* 0x0000000000147919 */ /* 0x000e620000002600 */
[----:B------:R-:W-:Y:S01]  /*b960*/  ULDC UR8, c[0x0][0x150] ;  /* 0x0000540000087ab9 */ /* 0x000fe20000000800 */
[----:B------:R-:W-:Y:S01]  /*b970*/  IMAD.MOV.U32 R4, RZ, RZ, R16 ;  /* 0x000000ffff047224 */ /* 0x000fe200078e0010 */
[----:B------:R-:W-:Y:S01]  /*b980*/  ISETP.NE.AND.EX P0, PT, RZ, UR5, PT, P0 ;  /* 0x00000005ff007c0c */ /* 0x000fe2000bf05300 */
[----:B------:R-:W-:Y:S01]  /*b990*/  IMAD.MOV.U32 R5, RZ, RZ, R17 ;  /* 0x000000ffff057224 */ /* 0x000fe200078e0011 */
[----:B0-----:R-:W-:-:S11]  /*b9a0*/  I2FP.F32.U32 R22, R15 ;  /* 0x0000000f00167245 */ /* 0x001fd60000201000 */
[----:B------:R-:W-:Y:S05]  /*b9b0*/  @!P0 BRA `(.L_x_302) ;  /* 0x0000000000288947 */ /* 0x000fea0003800000 */
[----:B------:R-:W-:Y:S02]  /*b9c0*/  ULDC UR6, c[0x0][0x634] ;  /* 0x00018d0000067ab9 */ /* 0x000fe40000000800 */
[----:B------:R-:W-:-:S05]  /*b9d0*/  IADD3 R5, P0, R16, UR6, RZ ;  /* 0x0000000610057c10 */ /* 0x000fca000ff1e0ff */
[----:B------:R-:W-:-:S04]  /*b9e0*/  IMAD.X R21, RZ, RZ, R17, P0 ;  /* 0x000000ffff157224 */ /* 0x000fc800000e0611 */
[----:B------:R-:W-:-:S04]  /*b9f0*/  IMAD.WIDE.U32 R6, R21, UR4, RZ ;  /* 0x0000000415067c25 */ /* 0x000fc8000f8e00ff */
[----:B------:R-:W-:-:S04]  /*ba00*/  IMAD.WIDE.U32 R6, P0, R5, UR5, R6 ;  /* 0x0000000505067c25 */ /* 0x000fc8000f800006 */
[----:B------:R-:W-:-:S04]  /*ba10*/  IMAD.WIDE.U32 R4, R5, UR4, RZ ;  /* 0x0000000405047c25 */ /* 0x000fc8000f8e00ff */
[----:B------:R-:W-:Y:S01]  /*ba20*/  IMAD.MOV.U32 R4, RZ, RZ, R7 ;  /* 0x000000ffff047224 */ /* 0x000fe200078e0007 */
[----:B------:R-:W-:Y:S01]  /*ba30*/  IADD3 RZ, P1, R5, R6, RZ ;  /* 0x0000000605ff7210 */ /* 0x000fe20007f3e0ff */
[----:B------:R-:W-:-:S04]  /*ba40*/  IMAD.X R5, RZ, RZ, RZ, P0 ;  /* 0x000000ffff057224 */ /* 0x000fc800000e06ff */
[----:B------:R-:W-:-:S08]  /*ba50*/  IMAD.WIDE.U32.X R4, R21, UR5, R4, P1 ;  /* 0x0000000515047c25 */ /* 0x000fd000088e0404 */
.L_x_302:
[--C-:B------:R-:W-:Y:S01]  /*ba60*/  SHF.R.U64 R14, R4, UR7, R5.reuse ;  /* 0x00000007040e7c19 */ /* 0x100fe20008001205 */
[----:B------:R-:W-:Y:S01]  /*ba70*/  FMUL R22, R22, UR8 ;  /* 0x0000000816167c20 */ /* 0x000fe20008400000 */
[----:B------:R-:W-:Y:S01]  /*ba80*/  SHF.R.U32.HI R4, RZ, UR7, R5 ;  /* 0x00000007ff047c19 */ /* 0x000fe20008011605 */
[----:B------:R-:W0:Y:S01]  /*ba90*/  LDC R6, c[0x0][0x144] ;  /* 0x00005100ff067b82 */ /* 0x000e220000000800 */
[----:B------:R-:W-:Y:S01]  /*baa0*/  IADD3 R5, P0, RZ, -R14, RZ ;  /* 0x8000000eff057210 */ /* 0x000fe20007f1e0ff */
[----:B------:R-:W-:Y:S01]  /*bab0*/  ULDC UR6, c[0x0][0x154] ;  /* 0x0000550000067ab9 */ /* 0x000fe20000000800 */
[----:B-1----:R-:W-:Y:S01]  /*bac0*/  I2FP.F32.U32 R7, R20 ;  /* 0x0000001400077245 */ /* 0x002fe20000201000 */
[----:B------:R-:W1:Y:S01]  /*bad0*/  F2I.U32.TRUNC.NTZ R22, R22 ;  /* 0x0000001600167305 */ /* 0x000e62000020f000 */
[----:B------:R-:W-:Y:S01]  /*bae0*/  ULDC.64 UR4, c[0x0][0x620] ;  /* 0x0001880000047ab9 */ /* 0x000fe20000000a00 */
[----:B------:R-:W-:Y:S01]  /*baf0*/  IMAD.X R4, RZ, RZ, ~R4, P0 ;  /* 0x000000ffff047224 */ /* 0x000fe200000e0e04 */
[----:B------:R-:W-:Y:S01]  /*bb00*/  ISETP.NE.AND P2, PT, R2, 0x1, PT ;  /* 0x000000010200780c */ /* 0x000fe20003f45270 */
[----:B------:R-:W-:Y:S01]  /*bb10*/  FMUL R23, R7, UR6 ;  /* 0x0000000607177c20 */ /* 0x000fe20008400000 */
[----:B------:R-:W2:Y:S01]  /*bb20*/  LDC R25, c[0x0][0x148] ;  /* 0x00005200ff197b82 */ /* 0x000ea20000000800 */
[----:B------:R-:W-:Y:S01]  /*bb30*/  IMAD R4, R4, UR4, RZ ;  /* 0x0000000404047c24 */ /* 0x000fe2000f8e02ff */
[----:B------:R-:W-:-:S02]  /*bb40*/  ULDC.64 UR6, c[0x0][0x640] ;  /* 0x0001900000067ab9 */ /* 0x000fc40000000a00 */
[----:B------:R-:W-:Y:S01]  /*bb50*/  ISETP.NE.U32.AND P0, PT, RZ, UR6, PT ;  /* 0x00000006ff007c0c */ /* 0x000fe2000bf05070 */
[----:B------:R-:W3:Y:S01]  /*bb60*/  F2I.U32.TRUNC.NTZ R23, R23 ;  /* 0x0000001700177305 */ /* 0x000ee2000020f000 */
[C---:B------:R-:W-:Y:S02]  /*bb70*/  IMAD R7, R5.reuse, UR5, R4 ;  /* 0x0000000505077c24 */ /* 0x040fe4000f8e0204 */
[----:B------:R-:W-:Y:S01]  /*bb80*/  IMAD.WIDE.U32 R4, R5, UR4, R16 ;  /* 0x0000000405047c25 */ /* 0x000fe2000f8e0010 */
[----:B------:R-:W-:Y:S01]  /*bb90*/  ULDC UR4, c[0x0][0x618] ;  /* 0x0001860000047ab9 */ /* 0x000fe20000000800 */
[----:B------:R-:W-:Y:S02]  /*bba0*/  ISETP.NE.AND.EX P0, PT, RZ, UR7, PT, P0 ;  /* 0x00000007ff007c0c */ /* 0x000fe4000bf05300 */
[----:B------:R-:W-:Y:S02]  /*bbb0*/  IMAD.IADD R5, R5, 0x1, R7 ;  /* 0x0000000105057824 */ /* 0x000fe400078e0207 */
[----:B-1----:R-:W-:-:S03]  /*bbc0*/  IMAD.MOV R22, RZ, RZ, -R22 ;  /* 0x000000ffff167224 */ /* 0x002fc600078e0a16 */
[----:B------:R-:W-:Y:S01]  /*bbd0*/  SHF.R.U64 R21, R4, UR4, R5 ;  /* 0x0000000404157c19 */ /* 0x000fe20008001205 */
[----:B0-----:R-:W-:Y:S01]  /*bbe0*/  IMAD R15, R6, R22, R15 ;  /* 0x00000016060f7224 */ /* 0x001fe200078e020f */
[----:B------:R-:W-:Y:S01]  /*bbf0*/  SHF.R.U32.HI R4, RZ, UR4, R5 ;  /* 0x00000004ff047c19 */ /* 0x000fe20008011605 */
[----:B------:R-:W-:Y:S01]  /*bc00*/  ULDC UR4, c[0x0][0x608] ;  /* 0x0001820000047ab9 */ /* 0x000fe20000000800 */
[----:B---3--:R-:W-:Y:S02]  /*bc10*/  IMAD.MOV R6, RZ, RZ, -R23 ;  /* 0x000000ffff067224 */ /* 0x008fe400078e0a17 */
[--C-:B------:R-:W-:Y:S02]  /*bc20*/  SHF.R.U64 R22, R21, UR4, R4.reuse ;  /* 0x0000000415167c19 */ /* 0x100fe40008001204 */
[----:B------:R-:W-:Y:S01]  /*bc30*/  SHF.R.U32.HI R5, RZ, UR4, R4 ;  /* 0x00000004ff057c19 */ /* 0x000fe20008011604 */
[----:B------:R-:W-:Y:S01]  /*bc40*/  ULDC UR4, c[0x0][0x658] ;  /* 0x0001960000047ab9 */ /* 0x000fe20000000800 */
[----:B--2---:R-:W-:-:S02]  /*bc50*/  @P2 IMAD R15, R25, R6, R20 ;  /* 0x00000006190f2224 */ /* 0x004fc400078e0214 */
[--C-:B------:R-:W-:Y:S02]  /*bc60*/  SHF.R.U64 R20, R22, UR4, R5.reuse ;  /* 0x0000000416147c19 */ /* 0x100fe40008001205 */
[----:B------:R-:W-:-:S03]  /*bc70*/  SHF.R.U32.HI R23, RZ, UR4, R5 ;  /* 0x00000004ff177c19 */ /* 0x000fc60008011605 */
[----:B------:R-:W-:Y:S02]  /*bc80*/  IMAD.MOV.U32 R6, RZ, RZ, R20 ;  /* 0x000000ffff067224 */ /* 0x000fe400078e0014 */
[----:B------:R-:W-:Y:S01]  /*bc90*/  IMAD.MOV.U32 R5, RZ, RZ, R23 ;  /* 0x000000ffff057224 */ /* 0x000fe200078e0017 */
[----:B------:R-:W-:Y:S06]  /*bca0*/  @!P0 BRA `(.L_x_303) ;  /* 0x00000000002c8947 */ /* 0x000fec0003800000 */
        /* <DEDUP_REMOVED lines=9> */
[----:B------:R-:W-:-:S04]  /*bd40*/  IMAD.WIDE.U32.X R4, R23, UR7, R4, P1 ;  /* 0x0000000717047c25 */ /* 0x000fc800088e0404 */
[----:B------:R-:W-:-:S07]  /*bd50*/  IMAD.MOV.U32 R6, RZ, RZ, R4 ;  /* 0x000000ffff067224 */ /* 0x000fce00078e0004 */
.L_x_303:
[----:B------:R-:W-:Y:S01]  /*bd60*/  ULDC UR4, c[0x0][0x648] ;  /* 0x0001920000047ab9 */ /* 0x000fe20000000800 */
[----:B------:R-:W-:Y:S01]  /*bd70*/  LOP3.LUT R4, R22, UR17, RZ, 0xc0, !PT ;  /* 0x0000001116047c12 */ /* 0x000fe2000f8ec0ff */
[----:B------:R-:W-:Y:S01]  /*bd80*/  ULDC UR5, c[0x0][0x610] ;  /* 0x0001840000057ab9 */ /* 0x000fe20000000800 */
[----:B------:R-:W-:Y:S01]  /*bd90*/  SHF.R.U64 R5, R6, UR4, R5 ;  /* 0x0000000406057c19 */ /* 0x000fe20008001205 */
[----:B------:R-:W-:Y:S01]  /*bda0*/  ULDC UR4, c[0x0][0x638] ;  /* 0x00018e0000047ab9 */ /* 0x000fe20000000800 */
[----:B------:R-:W-:-:S03]  /*bdb0*/  LOP3.LUT R21, R21, UR16, RZ, 0xc0, !PT ;  /* 0x0000001015157c12 */ /* 0x000fc6000f8ec0ff */
[----:B------:R-:W-:Y:S02]  /*bdc0*/  IMAD.MOV R7, RZ, RZ, -R5 ;  /* 0x000000ffff077224 */ /* 0x000fe400078e0a05 */
[----:B------:R-:W-:Y:S02]  /*bdd0*/  IMAD R4, R5, UR18, R4 ;  /* 0x0000001205047c24 */ /* 0x000fe4000f8e0204 */
[----:B------:R-:W-:Y:S01]  /*bde0*/  IMAD R20, R7, UR4, R20 ;  /* 0x0000000407147c24 */ /* 0x000fe2000f8e0214 */
[----:B------:R-:W-:Y:S01]  /*bdf0*/  ULDC UR4, c[0x0][0x600] ;  /* 0x0001800000047ab9 */ /* 0x000fe20000000800 */
[----:B------:R-:W-:Y:S02]  /*be00*/  IMAD R15, R4, UR5, R15 ;  /* 0x00000005040f7c24 */ /* 0x000fe4000f8e020f */
[----:B------:R-:W-:Y:S02]  /*be10*/  IMAD R6, R20, UR4, R21 ;  /* 0x0000000414067c24 */ /* 0x000fe4000f8e0215 */
[----:B------:R-:W-:-:S03]  /*be20*/  IMAD.MOV.U32 R4, RZ, RZ, 0x1 ;  /* 0x00000001ff047424 */ /* 0x000fc600078e00ff */
[----:B------:R-:W-:Y:S02]  /*be30*/  SEL R20, R6, R15, !P2 ;  /* 0x0000000f06147207 */ /* 0x000fe40005000000 */
[----:B------:R-:W-:Y:S01]  /*be40*/  SEL R21, R15, R6, !P2 ;  /* 0x000000060f157207 */ /* 0x000fe20005000000 */
[----:B------:R-:W-:-:S07]  /*be50*/  IMAD.MOV.U32 R6, RZ, RZ, R14 ;  /* 0x000000ffff067224 */ /* 0x000fce00078e000e */
.L_x_301:
[----:B------:R-:W-:Y:S05]  /*be60*/  BSYNC B1 ;  /* 0x0000000000017941 */ /* 0x000fea0003800000 */
.L_x_300:
[----:B------:R-:W-:-:S13]  /*be70*/  LOP3.LUT P0, RZ, R4, 0xff, RZ, 0xc0, !PT ;  /* 0x000000ff04ff7812 */ /* 0x000fda000780c0ff */
[----:B------:R-:W-:Y:S05]  /*be80*/  @P0 BRA `(.L_x_304) ;  /* 0xfffffff400400947 */ /* 0x000fea000383ffff */
[----:B------:R-:W-:Y:S05]  /*be90*/  BSYNC B0 ;  /* 0x0000000000007941 */ /* 0x000fea0003800000 */
.L_x_293:
[----:B------:R-:W-:-:S03]  /*bea0*/  UMOV UR4, 0xffffffff ;  /* 0xffffffff00047882 */ /* 0x000fc60000000000 */
[----:B------:R-:W-:Y:S05]  /*beb0*/  BRA.DIV UR4, `(.L_x_305) ;  /* 0x0000000e04a07947 */ /* 0x000fea000b800000 */
[----:B------:R-:W-:-:S13]  /*bec0*/  ELECT P6, URZ, PT ;  /* 0x00000000003f782f */ /* 0x000fda00038c0000 */
.L_x_337:
[----:B------:R-:W-:Y:S04]  /*bed0*/  BSSY B0, `(.L_x_306) ;  /* 0x00000cd000007945 */ /* 0x000fe80003800000 */
[----:B------:R-:W-:Y:S05]  /*bee0*/  @!P6 BRA `(.L_x_307) ;  /* 0x0000000c002ce947 */ /* 0x000fea0003800000 */
[----:B------:R-:W-:-:S04]  /*bef0*/  LOP3.LUT R19, R19, 0x2, RZ, 0xfc, !PT ;  /* 0x0000000213137812 */ /* 0x000fc800078efcff */
[----:B------:R-:W-:-:S13]  /*bf00*/  ISETP.NE.AND P0, PT, R19, 0x3, PT ;  /* 0x000000031300780c */ /* 0x000fda0003f05270 */
[----:B------:R-:W-:Y:S05]  /*bf10*/  @!P0 BRA `(.L_x_308) ;  /* 0x0000000000048947 */ /* 0x000fea0003800000 */
[----:B------:R-:W-:Y:S01]  /*bf20*/  BPT.TRAP 0x1 ;  /* 0x000000040000795c */ /* 0x000fe20000300000 */
.L_x_308:
[----:B------:R-:W0:Y:S01]  /*bf30*/  S2R R5, SR_CgaCtaId ;  /* 0x0000000000057919 */ /* 0x000e220000008800 */
[----:B------:R-:W-:Y:S02]  /*bf40*/  MOV R2, 0x400 ;  /* 0x0000040000027802 */ /* 0x000fe40000000f00 */
[----:B------:R-:W-:Y:S02]  /*bf50*/  SHF.L.U32 R4, R0, 0x1f, RZ ;  /* 0x0000001f00047819 */ /* 0x000fe400000006ff */
[----:B0-----:R-:W-:-:S04]  /*bf60*/  LEA R2, R5, R2, 0x18 ;  /* 0x0000000205027211 */ /* 0x001fc800078ec0ff */
[----:B------:R-:W-:-:S05]  /*bf70*/  IADD3 R2, R2, 0xb0, RZ ;  /* 0x000000b002027810 */ /* 0x000fca0007ffe0ff */
[C---:B------:R-:W-:Y:S02]  /*bf80*/  IMAD R7, R3.reuse, 0x8, R2 ;  /* 0x0000000803077824 */ /* 0x040fe400078e0202 */
[----:B------:R-:W-:Y:S02]  /*bf90*/  VIADD R3, R3, 0x1 ;  /* 0x0000000103037836 */ /* 0x000fe40000000000 */
[----:B------:R-:W0:Y:S03]  /*bfa0*/  SYNCS.PHASECHK.TRANS64.TRYWAIT P0, [R7+URZ], R4 ;  /* 0x00000004070075a7 */ /* 0x000e26000800017f */
[----:B------:R-:W-:-:S04]  /*bfb0*/  ISETP.NE.AND P1, PT, R3, 0x16, PT ;  /* 0x000000160300780c */ /* 0x000fc80003f25270 */
[----:B------:R-:W-:Y:S02]  /*bfc0*/  SEL R5, RZ, 0x1, P1 ;  /* 0x00000001ff057807 */ /* 0x000fe40000800000 */
[----:B------:R-:W-:Y:S02]  /*bfd0*/  SEL R3, R3, RZ, P1 ;  /* 0x000000ff03037207 */ /* 0x000fe40000800000 */
[----:B------:R-:W-:-:S03]  /*bfe0*/  LOP3.LUT R6, R0, R5, RZ, 0x3c, !PT ;  /* 0x0000000500067212 */ /* 0x000fc600078e3cff */
[----:B------:R-:W-:Y:S01]  /*bff0*/  IMAD R8, R3, 0x8, R2 ;  /* 0x0000000803087824 */ /* 0x000fe200078e0202 */
[----:B------:R-:W-:Y:S01]  /*c000*/  SHF.L.U32 R5, R6, 0x1f, RZ ;  /* 0x0000001f06057819 */ /* 0x000fe200000006ff */
[----:B0-----:R-:W-:Y:S06]  /*c010*/  @!P0 BRA `(.L_x_309) ;  /* 0x0000000c00688947 */ /* 0x001fec0003800000 */
.L_x_338:
[----:B------:R-:W1:Y:S01]  /*c020*/  SYNCS.PHASECHK.TRANS64.TRYWAIT P0, [R8+URZ], R5 ;  /* 0x00000005080075a7 */ /* 0x000e62000800017f */
[----:B------:R-:W-:-:S05]  /*c030*/  VIADD R0, R3, 0x1 ;  /* 0x0000000103007836 */ /* 0x000fca0000000000 */
[----:B------:R-:W-:-:S04]  /*c040*/  ISETP.NE.AND P1, PT, R0, 0x16, PT ;  /* 0x000000160000780c */ /* 0x000fc80003f25270 */
[----:B------:R-:W-:Y:S02]  /*c050*/  SEL R3, RZ, 0x1, P1 ;  /* 0x00000001ff037807 */ /* 0x000fe40000800000 */
[----:B0-----:R-:W-:Y:S02]  /*c060*/  SEL R7, R0, RZ, P1 ;  /* 0x000000ff00077207 */ /* 0x001fe40000800000 */
[----:B------:R-:W-:-:S03]  /*c070*/  LOP3.LUT R6, R6, R3, RZ, 0x3c, !PT ;  /* 0x0000000306067212 */ /* 0x000fc600078e3cff */
[----:B------:R-:W-:Y:S01]  /*c080*/  IMAD R9, R7, 0x8, R2 ;  /* 0x0000000807097824 */ /* 0x000fe200078e0202 */
[----:B------:R-:W-:Y:S01]  /*c090*/  SHF.L.U32 R4, R6, 0x1f, RZ ;  /* 0x0000001f06047819 */ /* 0x000fe200000006ff */
[----:B-1----:R-:W-:Y:S06]  /*c0a0*/  @!P0 BRA `(.L_x_310) ;  /* 0x0000000c00588947 */ /* 0x002fec0003800000 */
.L_x_339:
[----:B------:R-:W1:Y:S01]  /*c0b0*/  SYNCS.PHASECHK.TRANS64.TRYWAIT P0, [R9+URZ], R4 ;  /* 0x00000004090075a7 */ /* 0x000e62000800017f */
[----:B------:R-:W-:-:S05]  /*c0c0*/  VIADD R0, R7, 0x1 ;  /* 0x0000000107007836 */ /* 0x000fca0000000000 */
[----:B------:R-:W-:-:S04]  /*c0d0*/  ISETP.NE.AND P1, PT, R0, 0x16, PT ;  /* 0x000000160000780c */ /* 0x000fc80003f25270 */
[----:B------:R-:W-:Y:S02]  /*c0e0*/  SEL R3, RZ, 0x1, P1 ;  /* 0x00000001ff037807 */ /* 0x000fe40000800000 */
[----:B------:R-:W-:Y:S02]  /*c0f0*/  SEL R7, R0, RZ, P1 ;  /* 0x000000ff00077207 */ /* 0x000fe40000800000 */
[----:B------:R-:W-:-:S03]  /*c100*/  LOP3.LUT R6, R6, R3, RZ, 0x3c, !PT ;  /* 0x0000000306067212 */ /* 0x000fc600078e3cff */
[----:B0-----:R-:W-:Y:S01]  /*c110*/  IMAD R8, R7, 0x8, R2 ;  /* 0x0000000807087824 */ /* 0x001fe200078e0202 */
[----:B------:R-:W-:Y:S01]  /*c120*/  SHF.L.U32 R5, R6, 0x1f, RZ ;  /* 0x0000001f06057819 */ /* 0x000fe200000006ff */
[----:B-1----:R-:W-:Y:S06]  /*c130*/  @!P0 BRA `(.L_x_311) ;  /* 0x0000000c00488947 */ /* 0x002fec0003800000 */
.L_x_340:
        /* <DEDUP_REMOVED lines=9> */
.L_x_341:
        /* <DEDUP_REMOVED lines=9> */
.L_x_342:
        /* <DEDUP_REMOVED lines=9> */
.L_x_343:
        /* <DEDUP_REMOVED lines=9> */
.L_x_344:
        /* <DEDUP_REMOVED lines=9> */
.L_x_345:
        /* <DEDUP_REMOVED lines=9> */
.L_x_346:
        /* <DEDUP_REMOVED lines=9> */
.L_x_347:
        /* <DEDUP_REMOVED lines=9> */
.L_x_348:
[----:B------:R-:W1:Y:S01]  /*c5c0*/  SYNCS.PHASECHK.TRANS64.TRYWAIT P0, [R8+URZ], R5 ;  /* 0x00000005080075a7 */ /* 0x000e62000800017f */
[----:B------:R-:W-:-:S04]  /*c5d0*/  IADD3 R0, R7, 0x1, RZ ;  /* 0x0000000107007810 */ /* 0x000fc80007ffe0ff */
[----:B------:R-:W-:-:S04]  /*c5e0*/  ISETP.NE.AND P1, PT, R0, 0x16, PT ;  /* 0x000000160000780c */ /* 0x000fc80003f25270 */
[----:B------:R-:W-:Y:S02]  /*c5f0*/  SEL R3, RZ, 0x1, P1 ;  /* 0x00000001ff037807 */ /* 0x000fe40000800000 */
[----:B------:R-:W-:Y:S02]  /*c600*/  SEL R7, R0, RZ, P1 ;  /* 0x000000ff00077207 */ /* 0x000fe40000800000 */
[----:B------:R-:W-:-:S03]  /*c610*/  LOP3.LUT R6, R6, R3, RZ, 0x3c, !PT ;  /* 0x0000000306067212 */ /* 0x000fc600078e3cff */
[----:B0-----:R-:W-:Y:S01]  /*c620*/  IMAD R9, R7, 0x8, R2 ;  /* 0x0000000807097824 */ /* 0x001fe200078e0202 */
[----:B------:R-:W-:Y:S01]  /*c630*/  SHF.L.U32 R4, R6, 0x1f, RZ ;  /* 0x0000001f06047819 */ /* 0x000fe200000006ff */
[----:B-1----:R-:W-:Y:S06]  /*c640*/  @!P0 BRA `(.L_x_320) ;  /* 0x0000000800b88947 */ /* 0x002fec0003800000 */
.L_x_349:
        /* <DEDUP_REMOVED lines=9> */
.L_x_350:
        /* <DEDUP_REMOVED lines=9> */
.L_x_351:
        /* <DEDUP_REMOVED lines=9> */
.L_x_352:
        /* <DEDUP_REMOVED lines=9> */
.L_x_353:
        /* <DEDUP_REMOVED lines=9> */
.L_x_354:
        /* <DEDUP_REMOVED lines=9> */
.L_x_355:
        /* <DEDUP_REMOVED lines=9> */
.L_x_356:
[----:B------:R-:W1:Y:S01]  /*ca40*/  SYNCS.PHASECHK.TRANS64.TRYWAIT P0, [R8+URZ], R5 ;  /* 0x00000005080075a7 */ /* 0x000e62000800017f */
[----:B------:R-:W-:-:S05]  /*ca50*/  VIADD R0, R7, 0x1 ;  /* 0x0000000107007836 */ /* 0x000fca0000000000 */
[----:B------:R-:W-:-:S04]  /*ca60*/  ISETP.NE.AND P1, PT, R0, 0x16, PT ;  /* 0x000000160000780c */ /* 0x000fc80003f25270 */
[----:B------:R-:W-:Y:S02]  /*ca70*/  SEL R3, RZ, 0x1, P1 ;  /* 0x00000001ff037807 */ /* 0x000fe40000800000 */
[----:B------:R-:W-:Y:S02]  /*ca80*/  SEL R7, R0, RZ, P1 ;  /* 0x000000ff00077207 */ /* 0x000fe40000800000 */
[----:B0-----:R-:W-:-:S03]  /*ca90*/  LOP3.LUT R9, R6, R3, RZ, 0x3c, !PT ;  /* 0x0000000306097212 */ /* 0x001fc600078e3cff */
[----:B------:R-:W-:Y:S01]  /*caa0*/  IMAD R11, R7, 0x8, R2 ;  /* 0x00000008070b7824 */ /* 0x000fe200078e0202 */
[----:B------:R-:W-:Y:S01]  /*cab0*/  SHF.L.U32 R6, R9, 0x1f, RZ ;  /* 0x0000001f09067819 */ /* 0x000fe200000006ff */
[----:B-1----:R-:W-:Y:S06]  /*cac0*/  @!P0 BRA `(.L_x_328) ;  /* 0x0000000800388947 */ /* 0x002fec0003800000 */
.L_x_357:
[----:B------:R-:W1:Y:S01]  /*cad0*/  SYNCS.PHASECHK.TRANS64.TRYWAIT P0, [R11+URZ], R6 ;  /* 0x000000060b0075a7 */ /* 0x000e62000800017f */
[----:B------:R-:W-:-:S05]  /*cae0*/  VIADD R0, R7, 0x1 ;  /* 0x0000000107007836 */ /* 0x000fca0000000000 */
[----:B------:R-:W-:-:S04]  /*caf0*/  ISETP.NE.AND P1, PT, R0, 0x16, PT ;  /* 0x000000160000780c */ /* 0x000fc80003f25270 */
[----:B------:R-:W-:Y:S02]  /*cb00*/  SEL R4, RZ, 0x1, P1 ;  /* 0x00000001ff047807 */ /* 0x000fe40000800000 */
[----:B------:R-:W-:Y:S02]  /*cb10*/  SEL R3, R0, RZ, P1 ;  /* 0x000000ff00037207 */ /* 0x000fe40000800000 */
[----:B------:R-:W-:Y:S01]  /*cb20*/  LOP3.LUT R0, R9, R4, RZ, 0x3c, !PT ;  /* 0x0000000409007212 */ /* 0x000fe200078e3cff */
[----:B-1----:R-:W-:Y:S06]  /*cb30*/  @!P0 BRA `(.L_x_329) ;  /* 0x0000000800308947 */ /* 0x002fec0003800000 */
.L_x_358:
[----:B------:R-:W-:Y:S01]  /*cb40*/  IMAD R3, R3, 0x8, R2 ;  /* 0x0000000803037824 */ /* 0x000fe200078e0202 */
[----:B------:R-:W-:-:S07]  /*cb50*/  SHF.L.U32 R0, R0, 0x1f, RZ ;  /* 0x0000001f00007819 */ /* 0x000fce00000006ff */
.L_x_330:
[----:B--2---:R2:W3:Y:S02]  /*cb60*/  SYNCS.PHASECHK.TRANS64.TRYWAIT P0, [R3+URZ], R0 ;  /* 0x00000000030075a7 */ /* 0x0044e4000800017f */
[----:B---3--:R-:W-:Y:S05]  /*cb70*/  @!P0 NANOSLEEP.SYNCS 0x989680 ;  /* 0x009896800000895d */ /* 0x008fea0003900000 */
[----:B------:R-:W3:Y:S02]  /*cb80*/  @!P0 SYNCS.PHASECHK.TRANS64 P0, [R3+URZ], R0 ;  /* 0x00000000030085a7 */ /* 0x000ee4000800007f */
[----:B---3--:R-:W-:Y:S05]  /*cb90*/  @!P0 BRA `(.L_x_330) ;  /* 0xfffffffc00f08947 */ /* 0x008fea000383ffff */
.L_x_307:
[----:B------:R-:W-:Y:S05]  /*cba0*/  BSYNC B0 ;  /* 0x0000000000007941 */ /* 0x000fea0003800000 */
.L_x_306:
[----:B------:R-:W-:Y:S05]  /*cbb0*/  EXIT ;  /* 0x000000000000794d */ /* 0x000fea0003800000 */
.L_x_22:
[----:B----4-:R4:W0:Y:S02]  /*cbc0*/  SYNCS.PHASECHK.TRANS64.TRYWAIT P1, [R3+URZ], R0 ;  /* 0x00000000030075a7 */ /* 0x010824000802017f */
[----:B0-----:R-:W-:Y:S05]  /*cbd0*/  @!P1 NANOSLEEP.SYNCS 0x989680 ;  /* 0x009896800000995d */ /* 0x001fea0003900000 */
[----:B------:R-:W0:Y:S02]  /*cbe0*/  @!P1 SYNCS.PHASECHK.TRANS64 P1, [R3+URZ], R0 ;  /* 0x00000000030095a7 */ /* 0x000e24000802007f */
[----:B0-----:R-:W-:Y:S05]  /*cbf0*/  @!P1 BRA `(.L_x_22) ;  /* 0xfffffffc00f09947 */ /* 0x001fea000383ffff */
[----:B------:R-:W-:Y:S05]  /*cc00*/  BRA `(.L_x_21) ;  /* 0xffffff4800d07947 */ /* 0x000fea000383ffff */
.L_x_27:
[----:B-1----:R-:W-:-:S04]  /*cc10*/  IMAD.U32 R6, RZ, RZ, UR4 ;  /* 0x00000004ff067e24 */ /* 0x002fc8000f8e00ff */
[----:B------:R1:W3:Y:S03]  /*cc20*/  SYNCS.PHASECHK.TRANS64.TRYWAIT P1, [R6+URZ], R5 ;  /* 0x00000005060075a7 */ /* 0x0002e6000802017f */
[----:B---3--:R-:W-:Y:S05]  /*cc30*/  @!P1 NANOSLEEP.SYNCS 0x989680 ;  /* 0x009896800000995d */ /* 0x008fea0003900000 */
[----:B------:R-:W3:Y:S02]  /*cc40*/  @!P1 SYNCS.PHASECHK.TRANS64 P1, [R6+URZ], R5 ;  /* 0x00000005060095a7 */ /* 0x000ee4000802007f */
[----:B---3--:R-:W-:Y:S05]  /*cc50*/  @!P1 BRA `(.L_x_27) ;  /* 0xfffffffc00ec9947 */ /* 0x008fea000383ffff */
[----:B------:R-:W-:Y:S05]  /*cc60*/  BRA `(.L_x_26) ;  /* 0xffffff4c00607947 */ /* 0x000fea000383ffff */
.L_x_294:
[----:B------:R-:W-:Y:S01]  /*cc70*/  BSSY B1, `(.L_x_331) ;  /* 0x0000006000017945 */ /* 0x000fe20003800000 */
[----:B------:R-:W-:-:S07]  /*cc80*/  IMAD.MOV.U32 R15, RZ, RZ, -0x1 ;  /* 0xffffffffff0f7424 */ /* 0x000fce00078e00ff */
[----:B------:R-:W-:Y:S05]  /*cc90*/  WARPSYNC.COLLECTIVE R15, `(.L_x_332) ;  /* 0x000000000f0c7348 */ /* 0x000fea0003c00000 */
[----:B------:R-:W-:Y:S02]  /*cca0*/  ELECT P6, UR62, PT ;  /* 0x00000000003e782f */ /* 0x000fe400038c0000 */
[----:B------:R-:W-:Y:S01]  /*ccb0*/  MOV R14, UR62 ;  /* 0x0000003e000e7c02 */ /* 0x000fe20008000f00 */
[----:B------:R-:W-:Y:S10]  /*ccc0*/  ENDCOLLECTIVE ;  /* 0x000000000000791b */ /* 0x000ff40003800000 */
.L_x_332:
[----:B------:R-:W-:Y:S05]  /*ccd0*/  BSYNC B1 ;  /* 0x0000000000017941 */ /* 0x000fea0003800000 */
.L_x_331:
[----:B------:R-:W-:Y:S05]  /*cce0*/  BRA `(.L_x_333) ;  /* 0xffffffe400b47947 */ /* 0x000fea000383ffff */
.L_x_297:
[----:B-1----:R1:W2:Y:S02]  /*ccf0*/  SYNCS.PHASECHK.TRANS64.TRYWAIT P0, [R23+URZ+0xb0], R14 ;  /* 0x0000b00e170075a7 */ /* 0x0022a4000800017f */
[----:B--2---:R-:W-:Y:S05]  /*cd00*/  @!P0 NANOSLEEP.SYNCS 0x989680 ;  /* 0x009896800000895d */ /* 0x004fea0003900000 */
[----:B------:R-:W2:Y:S02]  /*cd10*/  @!P0 SYNCS.PHASECHK.TRANS64 P0, [R23+URZ+0xb0], R14 ;  /* 0x0000b00e170085a7 */ /* 0x000ea4000800007f */
[----:B--2---:R-:W-:Y:S05]  /*cd20*/  @!P0 BRA `(.L_x_297) ;  /* 0xfffffffc00f08947 */ /* 0x004fea000383ffff */
[----:B------:R-:W-:Y:S05]  /*cd30*/  BRA `(.L_x_334) ;  /* 0xffffffe400ec7947 */ /* 0x000fea000383ffff */
.L_x_305:
[----:B------:R-:W-:Y:S01]  /*cd40*/  BSSY B0, `(.L_x_335) ;  /* 0x0000006000007945 */ /* 0x000fe20003800000 */
[----:B------:R-:W-:-:S07]  /*cd50*/  IMAD.MOV.U32 R15, RZ, RZ, -0x1 ;  /* 0xffffffffff0f7424 */ /* 0x000fce00078e00ff */
[----:B------:R-:W-:Y:S05]  /*cd60*/  WARPSYNC.COLLECTIVE R15, `(.L_x_336) ;  /* 0x000000000f0c7348 */ /* 0x000fea0003c00000 */
[----:B------:R-:W-:Y:S02]  /*cd70*/  ELECT P6, UR62, PT ;  /* 0x00000000003e782f */ /* 0x000fe400038c0000 */
[----:B------:R-:W-:Y:S01]  /*cd80*/  MOV R14, UR62 ;  /* 0x0000003e000e7c02 */ /* 0x000fe20008000f00 */
[----:B------:R-:W-:Y:S10]  /*cd90*/  ENDCOLLECTIVE ;  /* 0x000000000000791b */ /* 0x000ff40003800000 */
.L_x_336:
[----:B------:R-:W-:Y:S05]  /*cda0*/  BSYNC B0 ;  /* 0x0000000000007941 */ /* 0x000fea0003800000 */
.L_x_335:
[----:B------:R-:W-:Y:S05]  /*cdb0*/  BRA `(.L_x_337) ;  /* 0xfffffff000447947 */ /* 0x000fea000383ffff */
.L_x_309:
[----:B0-----:R0:W1:Y:S02]  /*cdc0*/  SYNCS.PHASECHK.TRANS64.TRYWAIT P0, [R7+URZ], R4 ;  /* 0x00000004070075a7 */ /* 0x001064000800017f */
[----:B-1----:R-:W-:Y:S05]  /*cdd0*/  @!P0 NANOSLEEP.SYNCS 0x989680 ;  /* 0x009896800000895d */ /* 0x002fea0003900000 */
[----:B------:R-:W1:Y:S02]  /*cde0*/  @!P0 SYNCS.PHASECHK.TRANS64 P0, [R7+URZ], R4 ;  /* 0x00000004070085a7 */ /* 0x000e64000800007f */
[----:B-1----:R-:W-:Y:S05]  /*cdf0*/  @!P0 BRA `(.L_x_309) ;  /* 0xfffffffc00f08947 */ /* 0x002fea000383ffff */
[----:B------:R-:W-:Y:S05]  /*ce00*/  BRA `(.L_x_338) ;  /* 0xfffffff000847947 */ /* 0x000fea000383ffff */
.L_x_310:
[----:B0-----:R0:W1:Y:S02]  /*ce10*/  SYNCS.PHASECHK.TRANS64.TRYWAIT P0, [R8+URZ], R5 ;  /* 0x00000005080075a7 */ /* 0x001064000800017f */
[----:B-1----:R-:W-:Y:S05]  /*ce20*/  @!P0 NANOSLEEP.SYNCS 0x989680 ;  /* 0x009896800000895d */ /* 0x002fea0003900000 */
[----:B------:R-:W1:Y:S02]  /*ce30*/  @!P0 SYNCS.PHASECHK.TRANS64 P0, [R8+URZ], R5 ;  /* 0x00000005080085a7 */ /* 0x000e64000800007f */
[----:B-1----:R-:W-:Y:S05]  /*ce40*/  @!P0 BRA `(.L_x_310) ;  /* 0xfffffffc00f08947 */ /* 0x002fea000383ffff */
[----:B------:R-:W-:Y:S05]  /*ce50*/  BRA `(.L_x_339) ;  /* 0xfffffff000947947 */ /* 0x000fea000383ffff */
.L_x_311:
[----:B0-----:R0:W1:Y:S02]  /*ce60*/  SYNCS.PHASECHK.TRANS64.TRYWAIT P0, [R9+URZ], R4 ;  /* 0x00000004090075a7 */ /* 0x001064000800017f */
[----:B-1----:R-:W-:Y:S05]  /*ce70*/  @!P0 NANOSLEEP.SYNCS 0x989680 ;  /* 0x009896800000895d */ /* 0x002fea0003900000 */
[----:B------:R-:W1:Y:S02]  /*ce80*/  @!P0 SYNCS.PHASECHK.TRANS64 P0, [R9+URZ], R4 ;  /* 0x00000004090085a7 */ /* 0x000e64000800007f */
[----:B-1----:R-:W-:Y:S05]  /*ce90*/  @!P0 BRA `(.L_x_311) ;  /* 0xfffffffc00f08947 */ /* 0x002fea000383ffff */
[----:B------:R-:W-:Y:S05]  /*cea0*/  BRA `(.L_x_340) ;  /* 0xfffffff000a47947 */ /* 0x000fea000383ffff */
.L_x_312:
[----:B0-----:R0:W1:Y:S02]  /*ceb0*/  SYNCS.PHASECHK.TRANS64.TRYWAIT P0, [R8+URZ], R5 ;  /* 0x00000005080075a7 */ /* 0x001064000800017f */
[----:B-1----:R-:W-:Y:S05]  /*cec0*/  @!P0 NANOSLEEP.SYNCS 0x989680 ;  /* 0x009896800000895d */ /* 0x002fea0003900000 */
[----:B------:R-:W1:Y:S02]  /*ced0*/  @!P0 SYNCS.PHASECHK.TRANS64 P0, [R8+URZ], R5 ;  /* 0x00000005080085a7 */ /* 0x000e64000800007f */
[----:B-1----:R-:W-:Y:S05]  /*cee0*/  @!P0 BRA `(.L_x_312) ;  /* 0xfffffffc00f08947 */ /* 0x002fea000383ffff */
[----:B------:R-:W-:Y:S05]  /*cef0*/  BRA `(.L_x_341) ;  /* 0xfffffff000b47947 */ /* 0x000fea000383ffff */
.L_x_313:
[----:B0-----:R0:W1:Y:S02]  /*cf00*/  SYNCS.PHASECHK.TRANS64.TRYWAIT P0, [R9+URZ], R4 ;  /* 0x00000004090075a7 */ /* 0x001064000800017f */
[----:B-1----:R-:W-:Y:S05]  /*cf10*/  @!P0 NANOSLEEP.SYNCS 0x989680 ;  /* 0x009896800000895d */ /* 0x002fea0003900000 */
[----:B------:R-:W1:Y:S02]  /*cf20*/  @!P0 SYNCS.PHASECHK.TRANS64 P0, [R9+URZ], R4 ;  /* 0x00000004090085a7 */ /* 0x000e64000800007f */
[----:B-1----:R-:W-:Y:S05]  /*cf30*/  @!P0 BRA `(.L_x_313) ;  /* 0xfffffffc00f08947 */ /* 0x002fea000383ffff */
[----:B------:R-:W-:Y:S05]  /*cf40*/  BRA `(.L_x_342) ;  /* 0xfffffff000c47947 */ /* 0x000fea000383ffff */
.L_x_314:
[----:B0-----:R0:W1:Y:S02]  /*cf50*/  SYNCS.PHASECHK.TRANS64.TRYWAIT P0, [R8+URZ], R5 ;  /* 0x00000005080075a7 */ /* 0x001064000800017f */
[----:B-1----:R-:W-:Y:S05]  /*cf60*/  @!P0 NANOSLEEP.SYNCS 0x989680 ;  /* 0x009896800000895d */ /* 0x002fea0003900000 */
[----:B------:R-:W1:Y:S02]  /*cf70*/  @!P0 SYNCS.PHASECHK.TRANS64 P0, [R8+URZ], R5 ;  /* 0x00000005080085a7 */ /* 0x000e64000800007f */
[----:B-1----:R-:W-:Y:S05]  /*cf80*/  @!P0 BRA `(.L_x_314) ;  /* 0xfffffffc00f08947 */ /* 0x002fea000383ffff */
[----:B------:R-:W-:Y:S05]  /*cf90*/  BRA `(.L_x_343) ;  /* 0xfffffff000d47947 */ /* 0x000fea000383ffff */
.L_x_315:
[----:B0-----:R0:W1:Y:S02]  /*cfa0*/  SYNCS.PHASECHK.TRANS64.TRYWAIT P0, [R9+URZ], R4 ;  /* 0x00000004090075a7 */ /* 0x001064000800017f */
[----:B-1----:R-:W-:Y:S05]  /*cfb0*/  @!P0 NANOSLEEP.SYNCS 0x989680 ;  /* 0x009896800000895d */ /* 0x002fea0003900000 */
[----:B------:R-:W1:Y:S02]  /*cfc0*/  @!P0 SYNCS.PHASECHK.TRANS64 P0, [R9+URZ], R4 ;  /* 0x00000004090085a7 */ /* 0x000e64000800007f */
[----:B-1----:R-:W-:Y:S05]  /*cfd0*/  @!P0 BRA `(.L_x_315) ;  /* 0xfffffffc00f08947 */ /* 0x002fea000383ffff */
[----:B------:R-:W-:Y:S05]  /*cfe0*/  BRA `(.L_x_344) ;  /* 0xfffffff000e47947 */ /* 0x000fea000383ffff */
.L_x_316:
[----:B0-----:R0:W1:Y:S02]  /*cff0*/  SYNCS.PHASECHK.TRANS64.TRYWAIT P0, [R8+URZ], R5 ;  /* 0x00000005080075a7 */ /* 0x001064000800017f */
[----:B-1----:R-:W-:Y:S05]  /*d000*/  @!P0 NANOSLEEP.SYNCS 0x989680 ;  /* 0x009896800000895d */ /* 0x002fea0003900000 */
[----:B------:R-:W1:Y:S02]  /*d010*/  @!P0 SYNCS.PHASECHK.TRANS64 P0, [R8+URZ], R5 ;  /* 0x00000005080085a7 */ /* 0x000e64000800007f */
[----:B-1----:R-:W-:Y:S05]  /*d020*/  @!P0 BRA `(.L_x_316) ;  /* 0xfffffffc00f08947 */ /* 0x002fea000383ffff */
[----:B------:R-:W-:Y:S05]  /*d030*/  BRA `(.L_x_345) ;  /* 0xfffffff000f47947 */ /* 0x000fea000383ffff */
.L_x_317:
[----:B0-----:R0:W1:Y:S02]  /*d040*/  SYNCS.PHASECHK.TRANS64.TRYWAIT P0, [R9+URZ], R4 ;  /* 0x00000004090075a7 */ /* 0x001064000800017f */
[----:B-1----:R-:W-:Y:S05]  /*d050*/  @!P0 NANOSLEEP.SYNCS 0x989680 ;  /* 0x009896800000895d */ /* 0x002fea0003900000 */
[----:B------:R-:W1:Y:S02]  /*d060*/  @!P0 SYNCS.PHASECHK.TRANS64 P0, [R9+URZ], R4 ;  /* 0x00000004090085a7 */ /* 0x000e64000800007f */
[----:B-1----:R-:W-:Y:S05]  /*d070*/  @!P0 BRA `(.L_x_317) ;  /* 0xfffffffc00f08947 */ /* 0x002fea000383ffff */
[----:B------:R-:W-:Y:S05]  /*d080*/  BRA `(.L_x_346) ;  /* 0xfffffff400047947 */ /* 0x000fea000383ffff */
.L_x_318:
[----:B0-----:R0:W1:Y:S02]  /*d090*/  SYNCS.PHASECHK.TRANS64.TRYWAIT P0, [R8+URZ], R5 ;  /* 0x00000005080075a7 */ /* 0x001064000800017f */
[----:B-1----:R-:W-:Y:S05]  /*d0a0*/  @!P0 NANOSLEEP.SYNCS 0x989680 ;  /* 0x009896800000895d */ /* 0x002fea0003900000 */
[----:B------:R-:W1:Y:S02]  /*d0b0*/  @!P0 SYNCS.PHASECHK.TRANS64 P0, [R8+URZ], R5 ;  /* 0x00000005080085a7 */ /* 0x000e64000800007f */
[----:B-1----:R-:W-:Y:S05]  /*d0c0*/  @!P0 BRA `(.L_x_318) ;  /* 0xfffffffc00f08947 */ /* 0x002fea000383ffff */
[----:B------:R-:W-:Y:S05]  /*d0d0*/  BRA `(.L_x_347) ;  /* 0xfffffff400147947 */ /* 0x000fea000383ffff */
.L_x_319:
[----:B0-----:R0:W1:Y:S02]  /*d0e0*/  SYNCS.PHASECHK.TRANS64.TRYWAIT P0, [R9+URZ], R4 ;  /* 0x00000004090075a7 */ /* 0x001064000800017f */
[----:B-1----:R-:W-:Y:S05]  /*d0f0*/  @!P0 NANOSLEEP.SYNCS 0x989680 ;  /* 0x009896800000895d */ /* 0x002fea0003900000 */
[----:B------:R-:W1:Y:S02]  /*d100*/  @!P0 SYNCS.PHASECHK.TRANS64 P0, [R9+URZ], R4 ;  /* 0x00000004090085a7 */ /* 0x000e64000800007f */
[----:B-1----:R-:W-:Y:S05]  /*d110*/  @!P0 BRA `(.L_x_319) ;  /* 0xfffffffc00f08947 */ /* 0x002fea000383ffff */
[----:B------:R-:W-:Y:S05]  /*d120*/  BRA `(.L_x_348) ;  /* 0xfffffff400247947 */ /* 0x000fea000383ffff */
.L_x_320:
[----:B0-----:R0:W1:Y:S02]  /*d130*/  SYNCS.PHASECHK.TRANS64.TRYWAIT P0, [R8+URZ], R5 ;  /* 0x00000005080075a7 */ /* 0x001064000800017f */
[----:B-1----:R-:W-:Y:S05]  /*d140*/  @!P0 NANOSLEEP.SYNCS 0x989680 ;  /* 0x009896800000895d */ /* 0x002fea0003900000 */
[----:B------:R-:W1:Y:S02]  /*d150*/  @!P0 SYNCS.PHASECHK.TRANS64 P0, [R8+URZ], R5 ;  /* 0x00000005080085a7 */ /* 0x000e64000800007f */
[----:B-1----:R-:W-:Y:S05]  /*d160*/  @!P0 BRA `(.L_x_320) ;  /* 0xfffffffc00f08947 */ /* 0x002fea000383ffff */
[----:B------:R-:W-:Y:S05]  /*d170*/  BRA `(.L_x_349) ;  /* 0xfffffff400347947 */ /* 0x000fea000383ffff */
.L_x_321:
[----:B0-----:R0:W1:Y:S02]  /*d180*/  SYNCS.PHASECHK.TRANS64.TRYWAIT P0, [R9+URZ], R4 ;  /* 0x00000004090075a7 */ /* 0x001064000800017f */
[----:B-1----:R-:W-:Y:S05]  /*d190*/  @!P0 NANOSLEEP.SYNCS 0x989680 ;  /* 0x009896800000895d */ /* 0x002fea0003900000 */
[----:B------:R-:W1:Y:S02]  /*d1a0*/  @!P0 SYNCS.PHASECHK.TRANS64 P0, [R9+URZ], R4 ;  /* 0x00000004090085a7 */ /* 0x000e64000800007f */
[----:B-1----:R-:W-:Y:S05]  /*d1b0*/  @!P0 BRA `(.L_x_321) ;  /* 0xfffffffc00f08947 */ /* 0x002fea000383ffff */
[----:B------:R-:W-:Y:S05]  /*d1c0*/  BRA `(.L_x_350) ;  /* 0xfffffff400447947 */ /* 0x000fea000383ffff */
.L_x_322:
[----:B0-----:R0:W1:Y:S02]  /*d1d0*/  SYNCS.PHASECHK.TRANS64.TRYWAIT P0, [R8+URZ], R5 ;  /* 0x00000005080075a7 */ /* 0x001064000800017f */
[----:B-1----:R-:W-:Y:S05]  /*d1e0*/  @!P0 NANOSLEEP.SYNCS 0x989680 ;  /* 0x009896800000895d */ /* 0x002fea0003900000 */
[----:B------:R-:W1:Y:S02]  /*d1f0*/  @!P0 SYNCS.PHASECHK.TRANS64 P0, [R8+URZ], R5 ;  /* 0x00000005080085a7 */ /* 0x000e64000800007f */
[----:B-1----:R-:W-:Y:S05]  /*d200*/  @!P0 BRA `(.L_x_322) ;  /* 0xfffffffc00f08947 */ /* 0x002fea000383ffff */
[----:B------:R-:W-:Y:S05]  /*d210*/  BRA `(.L_x_351) ;  /* 0xfffffff400547947 */ /* 0x000fea000383ffff */
.L_x_323:
[----:B0-----:R0:W1:Y:S02]  /*d220*/  SYNCS.PHASECHK.TRANS64.TRYWAIT P0, [R9+URZ], R4 ;  /* 0x00000004090075a7 */ /* 0x001064000800017f */
[----:B-1----:R-:W-:Y:S05]  /*d230*/  @!P0 NANOSLEEP.SYNCS 0x989680 ;  /* 0x009896800000895d */ /* 0x002fea0003900000 */
[----:B------:R-:W1:Y:S02]  /*d240*/  @!P0 SYNCS.PHASECHK.TRANS64 P0, [R9+URZ], R4 ;  /* 0x00000004090085a7 */ /* 0x000e64000800007f */
[----:B-1----:R-:W-:Y:S05]  /*d250*/  @!P0 BRA `(.L_x_323) ;  /* 0xfffffffc00f08947 */ /* 0x002fea000383ffff */
[----:B------:R-:W-:Y:S05]  /*d260*/  BRA `(.L_x_352) ;  /* 0xfffffff400647947 */ /* 0x000fea000383ffff */
.L_x_324:
[----:B0-----:R0:W1:Y:S02]  /*d270*/  SYNCS.PHASECHK.TRANS64.TRYWAIT P0, [R8+URZ], R5 ;  /* 0x00000005080075a7 */ /* 0x001064000800017f */
[----:B-1----:R-:W-:Y:S05]  /*d280*/  @!P0 NANOSLEEP.SYNCS 0x989680 ;  /* 0x009896800000895d */ /* 0x002fea0003900000 */
[----:B------:R-:W1:Y:S02]  /*d290*/  @!P0 SYNCS.PHASECHK.TRANS64 P0, [R8+URZ], R5 ;  /* 0x00000005080085a7 */ /* 0x000e64000800007f */
[----:B-1----:R-:W-:Y:S05]  /*d2a0*/  @!P0 BRA `(.L_x_324) ;  /* 0xfffffffc00f08947 */ /* 0x002fea000383ffff */
[----:B------:R-:W-:Y:S05]  /*d2b0*/  BRA `(.L_x_353) ;  /* 0xfffffff400747947 */ /* 0x000fea000383ffff */
.L_x_325:
[----:B0-----:R0:W1:Y:S02]  /*d2c0*/  SYNCS.PHASECHK.TRANS64.TRYWAIT P0, [R9+URZ], R4 ;  /* 0x00000004090075a7 */ /* 0x001064000800017f */
[----:B-1----:R-:W-:Y:S05]  /*d2d0*/  @!P0 NANOSLEEP.SYNCS 0x989680 ;  /* 0x009896800000895d */ /* 0x002fea0003900000 */
[----:B------:R-:W1:Y:S02]  /*d2e0*/  @!P0 SYNCS.PHASECHK.TRANS64 P0, [R9+URZ], R4 ;  /* 0x00000004090085a7 */ /* 0x000e64000800007f */
[----:B-1----:R-:W-:Y:S05]  /*d2f0*/  @!P0 BRA `(.L_x_325) ;  /* 0xfffffffc00f08947 */ /* 0x002fea000383ffff */
[----:B------:R-:W-:Y:S05]  /*d300*/  BRA `(.L_x_354) ;  /* 0xfffffff400847947 */ /* 0x000fea000383ffff */
.L_x_326:
[----:B0-----:R0:W1:Y:S02]  /*d310*/  SYNCS.PHASECHK.TRANS64.TRYWAIT P0, [R8+URZ], R5 ;  /* 0x00000005080075a7 */ /* 0x001064000800017f */
[----:B-1----:R-:W-:Y:S05]  /*d320*/  @!P0 NANOSLEEP.SYNCS 0x989680 ;  /* 0x009896800000895d */ /* 0x002fea0003900000 */
[----:B------:R-:W1:Y:S02]  /*d330*/  @!P0 SYNCS.PHASECHK.TRANS64 P0, [R8+URZ], R5 ;  /* 0x00000005080085a7 */ /* 0x000e64000800007f */
[----:B-1----:R-:W-:Y:S05]  /*d340*/  @!P0 BRA `(.L_x_326) ;  /* 0xfffffffc00f08947 */ /* 0x002fea000383ffff */
[----:B------:R-:W-:Y:S05]  /*d350*/  BRA `(.L_x_355) ;  /* 0xfffffff400947947 */ /* 0x000fea000383ffff */
.L_x_327:
[----:B0-----:R0:W1:Y:S02]  /*d360*/  SYNCS.PHASECHK.TRANS64.TRYWAIT P0, [R9+URZ], R4 ;  /* 0x00000004090075a7 */ /* 0x001064000800017f */
[----:B-1----:R-:W-:Y:S05]  /*d370*/  @!P0 NANOSLEEP.SYNCS 0x989680 ;  /* 0x009896800000895d */ /* 0x002fea0003900000 */
[----:B------:R-:W1:Y:S02]  /*d380*/  @!P0 SYNCS.PHASECHK.TRANS64 P0, [R9+URZ], R4 ;  /* 0x00000004090085a7 */ /* 0x000e64000800007f */
[----:B-1----:R-:W-:Y:S05]  /*d390*/  @!P0 BRA `(.L_x_327) ;  /* 0xfffffffc00f08947 */ /* 0x002fea000383ffff */
[----:B------:R-:W-:Y:S05]  /*d3a0*/  BRA `(.L_x_356) ;  /* 0xfffffff400a47947 */ /* 0x000fea000383ffff */
.L_x_328:
[----:B0-----:R0:W1:Y:S02]  /*d3b0*/  SYNCS.PHASECHK.TRANS64.TRYWAIT P0, [R8+URZ], R5 ;  /* 0x00000005080075a7 */ /* 0x001064000800017f */
[----:B-1----:R-:W-:Y:S05]  /*d3c0*/  @!P0 NANOSLEEP.SYNCS 0x989680 ;  /* 0x009896800000895d */ /* 0x002fea0003900000 */
[----:B------:R-:W1:Y:S02]  /*d3d0*/  @!P0 SYNCS.PHASECHK.TRANS64 P0, [R8+URZ], R5 ;  /* 0x00000005080085a7 */ /* 0x000e64000800007f */
[----:B-1----:R-:W-:Y:S05]  /*d3e0*/  @!P0 BRA `(.L_x_328) ;  /* 0xfffffffc00f08947 */ /* 0x002fea000383ffff */
[----:B------:R-:W-:Y:S05]  /*d3f0*/  BRA `(.L_x_357) ;  /* 0xfffffff400b47947 */ /* 0x000fea000383ffff */
.L_x_329:
[----:B-1----:R1:W2:Y:S02]  /*d400*/  SYNCS.PHASECHK.TRANS64.TRYWAIT P0, [R11+URZ], R6 ;  /* 0x000000060b0075a7 */ /* 0x0022a4000800017f */
[----:B--2---:R-:W-:Y:S05]  /*d410*/  @!P0 NANOSLEEP.SYNCS 0x989680 ;  /* 0x009896800000895d */ /* 0x004fea0003900000 */
[----:B------:R-:W2:Y:S02]  /*d420*/  @!P0 SYNCS.PHASECHK.TRANS64 P0, [R11+URZ], R6 ;  /* 0x000000060b0085a7 */ /* 0x000ea4000800007f */
[----:B--2---:R-:W-:Y:S05]  /*d430*/  @!P0 BRA `(.L_x_329) ;  /* 0xfffffffc00f08947 */ /* 0x004fea000383ffff */
[----:B------:R-:W-:Y:S05]  /*d440*/  BRA `(.L_x_358) ;  /* 0xfffffff400bc7947 */ /* 0x000fea000383ffff */
.L_x_359:
[----:B------:R-:W-:-:S00]  /*d450*/  BRA `(.L_x_359) ;  /* 0xfffffffc00fc7947 */ /* 0x000fc0000383ffff */
[----:B------:R-:W-:-:S00]  /*d460*/  NOP ;  /* 0x0000000000007918 */ /* 0x000fc00000000000 */
        /* <DEDUP_REMOVED lines=9> */
.L_x_360:


//--------------------- .nv.global.init           --------------------------
	.section	.nv.global.init,"aw",@progbits
.nv.global.init:
	.type		$str$22,@object
	.size		$str$22,($str$23 - $str$22)
$str$22:
        /*0000*/ 	.byte	0x6b, 0x5f, 0x74, 0x69, 0x6c, 0x65, 0x5f, 0x63, 0x6f, 0x75, 0x6e, 0x74, 0x20, 0x3e, 0x3d, 0x20
        /*0010*/ 	.byte	0x31, 0x00
	.type		$str$23,@object
	.size		$str$23,(__unnamed_1 - $str$23)
$str$23:
        /*0012*/ 	.byte	0x2f, 0x74, 0x6d, 0x70, 0x2f, 0x63, 0x75, 0x74, 0x6c, 0x61, 0x73, 0x73, 0x5f, 0x73, 0x77, 0x65
        /*0022*/ 	.byte	0x65, 0x70, 0x5f, 0x73, 0x72, 0x63, 0x2f, 0x69, 0x6e, 0x63, 0x6c, 0x75, 0x64, 0x65, 0x2f, 0x63
        /*0032*/ 	.byte	0x75, 0x74, 0x6c, 0x61, 0x73, 0x73, 0x2f, 0x67, 0x65, 0x6d, 0x6d, 0x2f, 0x63, 0x6f, 0x6c, 0x6c
        /*0042*/ 	.byte	0x65, 0x63, 0x74, 0x69, 0x76, 0x65, 0x2f, 0x73, 0x6d, 0x39, 0x30, 0x5f, 0x6d, 0x6d, 0x61, 0x5f
        /*0052*/ 	.byte	0x74, 0x6d, 0x61, 0x5f, 0x67, 0x6d, 0x6d, 0x61, 0x5f, 0x73, 0x73, 0x5f, 0x77, 0x61, 0x72, 0x70
        /*0062*/ 	.byte	0x73, 0x70, 0x65, 0x63, 0x69, 0x61, 0x6c, 0x69, 0x7a, 0x65, 0x64, 0x2e, 0x68, 0x70, 0x70, 0x00
	.type		__unnamed_1,@object
	.size		__unnamed_1,(.L_0 - __unnamed_1)
__unnamed_1:
        /*0072*/ 	.byte	0x76, 0x6f, 0x69, 0x64, 0x20, 0x63, 0x75, 0x74, 0x6c, 0x61, 0x73, 0x73, 0x3a, 0x3a, 0x67, 0x65
        /* <DEDUP_REMOVED lines=180> */
        /*0bc2*/ 	.byte	0x65, 0x6e, 0x74, 0x69, 0x74, 0x79, 0x5d, 0x00
.L_0:


//--------------------- .nv.shared._ZN7cutlass13device_kernelINS_4gemm6kernel13GemmUniversalIN4cute5tupleIJiiiiEEENS1_10collective13CollectiveMmaINS1_34MainloopSm90TmaGmmaWarpSpecializedILi22ENS5_IJNS4_1CILi2EEENSA_ILi1EEESC_EEENS1_35KernelTmaWarpSpecializedCooperativeEEENS5_IJNSA_ILi192EEENSA_ILi128EEENSA_ILi16EEEEEENS_6half_tENS5_IJlSC_lEEESK_SL_NS4_8TiledMMAINS4_8MMA_AtomIJNS4_4SM904GMMA26MMA_64x128x16_F32F16F16_SSILNSP_5MajorE0ELSR_0ELNSP_7ScaleInE1ELSS_1EEEEEENS4_6LayoutISD_NS5_IJSC_NSA_ILi0EEESW_EEEEENS5_IJNS4_10UnderscoreESZ_SZ_EEEEENS4_13SM90_TMA_LOADENS4_14ComposedLayoutINS4_7SwizzleILi1ELi4ELi3EEENS4_18smem_ptr_flag_bitsILi16EEENSV_INS5_IJNSA_ILi8EEESI_EEENS5_IJSI_SC_EEEEEEEvNS4_8identityENS4_23SM90_TMA_LOAD_MULTICASTES1C_vS1D_EENS_8epilogue10collective6detail29Sm90TmaWarpSpecializedAdapterINS1H_15DefaultEpilogueISK_SL_SL_NS1G_6thread17LinearCombinationISK_Li1EffLNS1L_9ScaleType4KindE0ELNS_15FloatRoundStyleE2ESK_EENS1_15EpilogueDefaultEEEEEvvEEEEvNT_6ParamsE --------------------------
	.section	.nv.shared._ZN7cutlass13device_kernelINS_4gemm6kernel13GemmUniversalIN4cute5tupleIJiiiiEEENS1_10collective13CollectiveMmaINS1_34MainloopSm90TmaGmmaWarpSpecializedILi22ENS5_IJNS4_1CILi2EEENSA_ILi1EEESC_EEENS1_35KernelTmaWarpSpecializedCooperativeEEENS5_IJNSA_ILi192EEENSA_ILi128EEENSA_ILi16EEEEEENS_6half_tENS5_IJlSC_lEEESK_SL_NS4_8TiledMMAINS4_8MMA_AtomIJNS4_4SM904GMMA26MMA_64x128x16_F32F16F16_SSILNSP_5MajorE0ELSR_0ELNSP_7ScaleInE1ELSS_1EEEEEENS4_6LayoutISD_NS5_IJSC_NSA_ILi0EEESW_EEEEENS5_IJNS4_10UnderscoreESZ_SZ_EEEEENS4_13SM90_TMA_LOADENS4_14ComposedLayoutINS4_7SwizzleILi1ELi4ELi3EEENS4_18smem_ptr_flag_bitsILi16EEENSV_INS5_IJNSA_ILi8EEESI_EEENS5_IJSI_SC_EEEEEEEvNS4_8identityENS4_23SM90_TMA_LOAD_MULTICASTES1C_vS1D_EENS_8epilogue10collective6detail29Sm90TmaWarpSpecializedAdapterINS1H_15DefaultEpilogueISK_SL_SL_NS1G_6thread17LinearCombinationISK_Li1EffLNS1L_9ScaleType4KindE0ELNS_15FloatRoundStyleE2ESK_EENS1_15EpilogueDefaultEEEEEvvEEEEvNT_6ParamsE,"aw",@nobits
	.sectionflags	@""
	.align	16
	.zero		1024


//--------------------- .nv.shared.reserved.0     --------------------------
	.section	.nv.shared.reserved.0,"aw",@nobits
	.weak		__nv_reservedSMEM_offset_0_alias
	.size		__nv_reservedSMEM_offset_0_alias, 0, 0
	.other		__nv_reservedSMEM_offset_0_alias,@"STO_CUDA_RESERVED_SHARED STV_DEFAULT"
__nv_reservedSMEM_offset_0_alias:
	.zero		0


//--------------------- .nv.global                --------------------------
	.section	.nv.global,"aw",@nobits
.nv.global:
	.type		_ZN39_INTERNAL_c8d700c1_4_k_cu_106b9219_46924cute1_E,@object
	.size		_ZN39_INTERNAL_c8d700c1_4_k_cu_106b9219_46924cute1_E,(_ZN39_INTERNAL_c8d700c1_4_k_cu_106b9219_46924cuda3std3__45__cpo6cbeginE - _ZN39_INTERNAL_c8d700c1_4_k_cu_106b9219_46924cute1_E)
_ZN39_INTERNAL_c8d700c1_4_k_cu_106b9219_46924cute1_E:
	.zero		1
	.type		_ZN39_INTERNAL_c8d700c1_4_k_cu_106b9219_46924cuda3std3__45__cpo6cbeginE,@object
	.size		_ZN39_INTERNAL_c8d700c1_4_k_cu_106b9219_46924cuda3std3__45__cpo6cbeginE,(_ZN39_INTERNAL_c8d700c1_4_k_cu_106b9219_46924cuda3std3__48in_placeE - _ZN39_INTERNAL_c8d700c1_4_k_cu_106b9219_46924cuda3std3__45__cpo6cbeginE)
_ZN39_INTERNAL_c8d700c1_4_k_cu_106b9219_46924cuda3std3__45__cpo6cbeginE:
	.zero		1
	.type		_ZN39_INTERNAL_c8d700c1_4_k_cu_106b9219_46924cuda3std3__48in_placeE,@object
	.size		_ZN39_INTERNAL_c8d700c1_4_k_cu_106b9219_46924cuda3std3__48in_placeE,(_ZN39_INTERNAL_c8d700c1_4_k_cu_106b9219_46924cuda3std6ranges3__45__cpo9iter_moveE - _ZN39_INTERNAL_c8d700c1_4_k_cu_106b9219_46924cuda3std3__48in_placeE)
_ZN39_INTERNAL_c8d700c1_4_k_cu_106b9219_46924cuda3std3__48in_placeE:
	.zero		1
	.type		_ZN39_INTERNAL_c8d700c1_4_k_cu_106b9219_46924cuda3std6ranges3__45__cpo9iter_moveE,@object
	.size		_ZN39_INTERNAL_c8d700c1_4_k_cu_106b9219_46924cuda3std6ranges3__45__cpo9iter_moveE,(_ZN39_INTERNAL_c8d700c1_4_k_cu_106b9219_46924cuda3std3__45__cpo5beginE - _ZN39_INTERNAL_c8d700c1_4_k_cu_106b9219_46924cuda3std6ranges3__45__cpo9iter_moveE)
_ZN39_INTERNAL_c8d700c1_4_k_cu_106b9219_46924cuda3std6ranges3__45__cpo9iter_moveE:
	.zero		1
	.type		_ZN39_INTERNAL_c8d700c1_4_k_cu_106b9219_46924cuda3std3__45__cpo5beginE,@object
	.size		_ZN39_INTERNAL_c8d700c1_4_k_cu_106b9219_46924cuda3std3__45__cpo5beginE,(_ZN39_INTERNAL_c8d700c1_4_k_cu_106b9219_46924cuda3std3__441_GLOBAL__N__c8d700c1_4_k_cu_106b9219_46926ignoreE - _ZN39_INTERNAL_c8d700c1_4_k_cu_106b9219_46924cuda3std3__45__cpo5beginE)
_ZN39_INTERNAL_c8d700c1_4_k_cu_106b9219_46924cuda3std3__45__cpo5beginE:
	.zero		1
	.type		_ZN39_INTERNAL_c8d700c1_4_k_cu_106b9219_46924cuda3std3__441_GLOBAL__N__c8d700c1_4_k_cu_106b9219_46926ignoreE,@object
	.size		_ZN39_INTERNAL_c8d700c1_4_k_cu_106b9219_46924cuda3std3__441_GLOBAL__N__c8d700c1_4_k_cu_106b9219_46926ignoreE,(_ZN39_INTERNAL_c8d700c1_4_k_cu_106b9219_46924cute7productE - _ZN39_INTERNAL_c8d700c1_4_k_cu_106b9219_46924cuda3std3__441_GLOBAL__N__c8d700c1_4_k_cu_106b9219_46926ignoreE)
_ZN39_INTERNAL_c8d700c1_4_k_cu_106b9219_46924cuda3std3__441_GLOBAL__N__c8d700c1_4_k_cu_106b9219_46926ignoreE:
	.zero		1
	.type		_ZN39_INTERNAL_c8d700c1_4_k_cu_106b9219_46924cute7productE,@object
	.size		_ZN39_INTERNAL_c8d700c1_4_k_cu_106b9219_46924cute7productE,(_ZN39_INTERNAL_c8d700c1_4_k_cu_106b9219_46924cuda3std3__45__cpo3endE - _ZN39_INTERNAL_c8d700c1_4_k_cu_106b9219_46924cute7productE)
_ZN39_INTERNAL_c8d700c1_4_k_cu_106b9219_46924cute7productE:
	.zero		1
	.type		_ZN39_INTERNAL_c8d700c1_4_k_cu_106b9219_46924cuda3std3__45__cpo3endE,@object
	.size		_ZN39_INTERNAL_c8d700c1_4_k_cu_106b9219_46924cuda3std3__45__cpo3endE,(_ZN39_INTERNAL_c8d700c1_4_k_cu_106b9219_46924cuda3std3__419piecewise_constructE - _ZN39_INTERNAL_c8d700c1_4_k_cu_106b9219_46924cuda3std3__45__cpo3endE)
_ZN39_INTERNAL_c8d700c1_4_k_cu_106b9219_46924cuda3std3__45__cpo3endE:
	.zero		1
	.type		_ZN39_INTERNAL_c8d700c1_4_k_cu_106b9219_46924cuda3std3__419piecewise_constructE,@object
	.size		_ZN39_INTERNAL_c8d700c1_4_k_cu_106b9219_46924cuda3std3__419piecewise_constructE,(_ZN39_INTERNAL_c8d700c1_4_k_cu_106b9219_46924cuda3std3__45__cpo4cendE - _ZN39_INTERNAL_c8d700c1_4_k_cu_106b9219_46924cuda3std3__419piecewise_constructE)
_ZN39_INTERNAL_c8d700c1_4_k_cu_106b9219_46924cuda3std3__419piecewise_constructE:
	.zero		1
	.type		_ZN39_INTERNAL_c8d700c1_4_k_cu_106b9219_46924cuda3std3__45__cpo4cendE,@object
	.size		_ZN39_INTERNAL_c8d700c1_4_k_cu_106b9219_46924cuda3std3__45__cpo4cendE,(_ZN39_INTERNAL_c8d700c1_4_k_cu_106b9219_46924cuda3std6ranges3__45__cpo4swapE - _ZN39_INTERNAL_c8d700c1_4_k_cu_106b9219_46924cuda3std3__45__cpo4cendE)
_ZN39_INTERNAL_c8d700c1_4_k_cu_106b9219_46924cuda3std3__45__cpo4cendE:
	.zero		1
	.type		_ZN39_INTERNAL_c8d700c1_4_k_cu_106b9219_46924cuda3std6ranges3__45__cpo4swapE,@object
	.size		_ZN39_INTERNAL_c8d700c1_4_k_cu_106b9219_46924cuda3std6ranges3__45__cpo4swapE,(.L_8 - _ZN39_INTERNAL_c8d700c1_4_k_cu_106b9219_46924cuda3std6ranges3__45__cpo4swapE)
_ZN39_INTERNAL_c8d700c1_4_k_cu_106b9219_46924cuda3std6ranges3__45__cpo4swapE:
	.zero		1
.L_8:


//--------------------- .nv.constant0._ZN7cutlass13device_kernelINS_4gemm6kernel13GemmUniversalIN4cute5tupleIJiiiiEEENS1_10collective13CollectiveMmaINS1_34MainloopSm90TmaGmmaWarpSpecializedILi22ENS5_IJNS4_1CILi2EEENSA_ILi1EEESC_EEENS1_35KernelTmaWarpSpecializedCooperativeEEENS5_IJNSA_ILi192EEENSA_ILi128EEENSA_ILi16EEEEEENS_6half_tENS5_IJlSC_lEEESK_SL_NS4_8TiledMMAINS4_8MMA_AtomIJNS4_4SM904GMMA26MMA_64x128x16_F32F16F16_SSILNSP_5MajorE0ELSR_0ELNSP_7ScaleInE1ELSS_1EEEEEENS4_6LayoutISD_NS5_IJSC_NSA_ILi0EEESW_EEEEENS5_IJNS4_10UnderscoreESZ_SZ_EEEEENS4_13SM90_TMA_LOADENS4_14ComposedLayoutINS4_7SwizzleILi1ELi4ELi3EEENS4_18smem_ptr_flag_bitsILi16EEENSV_INS5_IJNSA_ILi8EEESI_EEENS5_IJSI_SC_EEEEEEEvNS4_8identityENS4_23SM90_TMA_LOAD_MULTICASTES1C_vS1D_EENS_8epilogue10collective6detail29Sm90TmaWarpSpecializedAdapterINS1H_15DefaultEpilogueISK_SL_SL_NS1G_6thread17LinearCombinationISK_Li1EffLNS1L_9ScaleType4KindE0ELNS_15FloatRoundStyleE2ESK_EENS1_15EpilogueDefaultEEEEEvvEEEEvNT_6ParamsE --------------------------
	.section	.nv.constant0._ZN7cutlass13device_kernelINS_4gemm6kernel13GemmUniversalIN4cute5tupleIJiiiiEEENS1_10collective13CollectiveMmaINS1_34MainloopSm90TmaGmmaWarpSpecializedILi22ENS5_IJNS4_1CILi2EEENSA_ILi1EEESC_EEENS1_35KernelTmaWarpSpecializedCooperativeEEENS5_IJNSA_ILi192EEENSA_ILi128EEENSA_ILi16EEEEEENS_6half_tENS5_IJlSC_lEEESK_SL_NS4_8TiledMMAINS4_8MMA_AtomIJNS4_4SM904GMMA26MMA_64x128x16_F32F16F16_SSILNSP_5MajorE0ELSR_0ELNSP_7ScaleInE1ELSS_1EEEEEENS4_6LayoutISD_NS5_IJSC_NSA_ILi0EEESW_EEEEENS5_IJNS4_10UnderscoreESZ_SZ_EEEEENS4_13SM90_TMA_LOADENS4_14ComposedLayoutINS4_7SwizzleILi1ELi4ELi3EEENS4_18smem_ptr_flag_bitsILi16EEENSV_INS5_IJNSA_ILi8EEESI_EEENS5_IJSI_SC_EEEEEEEvNS4_8identityENS4_23SM90_TMA_LOAD_MULTICASTES1C_vS1D_EENS_8epilogue10collective6detail29Sm90TmaWarpSpecializedAdapterINS1H_15DefaultEpilogueISK_SL_SL_NS1G_6thread17LinearCombinationISK_Li1EffLNS1L_9ScaleType4KindE0ELNS_15FloatRoundStyleE2ESK_EENS1_15EpilogueDefaultEEEEEvvEEEEvNT_6ParamsE,"a",@progbits
	.sectionflags	@""
	.align	4
.nv.constant0._ZN7cutlass13device_kernelINS_4gemm6kernel13GemmUniversalIN4cute5tupleIJiiiiEEENS1_10collective13CollectiveMmaINS1_34MainloopSm90TmaGmmaWarpSpecializedILi22ENS5_IJNS4_1CILi2EEENSA_ILi1EEESC_EEENS1_35KernelTmaWarpSpecializedCooperativeEEENS5_IJNSA_ILi192EEENSA_ILi128EEENSA_ILi16EEEEEENS_6half_tENS5_IJlSC_lEEESK_SL_NS4_8TiledMMAINS4_8MMA_AtomIJNS4_4SM904GMMA26MMA_64x128x16_F32F16F16_SSILNSP_5MajorE0ELSR_0ELNSP_7ScaleInE1ELSS_1EEEEEENS4_6LayoutISD_NS5_IJSC_NSA_ILi0EEESW_EEEEENS5_IJNS4_10UnderscoreESZ_SZ_EEEEENS4_13SM90_TMA_LOADENS4_14ComposedLayoutINS4_7SwizzleILi1ELi4ELi3EEENS4_18smem_ptr_flag_bitsILi16EEENSV_INS5_IJNSA_ILi8EEESI_EEENS5_IJSI_SC_EEEEEEEvNS4_8identityENS4_23SM90_TMA_LOAD_MULTICASTES1C_vS1D_EENS_8epilogue10collective6detail29Sm90TmaWarpSpecializedAdapterINS1H_15DefaultEpilogueISK_SL_SL_NS1G_6thread17LinearCombinationISK_Li1EffLNS1L_9ScaleType4KindE0ELNS_15FloatRoundStyleE2ESK_EENS1_15EpilogueDefaultEEEEEvvEEEEvNT_6ParamsE:
	.zero		1664


//--------------------- SYMBOLS --------------------------

	.type		.nv.reservedSmem.offset0,@object
	.size		.nv.reservedSmem.offset0,0x4
	.type		__assertfail,@function
